	.target	sm_90a

	.elftype	@"ET_EXEC"


//--------------------- .note.nv.tkinfo           --------------------------
	.section	.note.nv.tkinfo,"",@"SHT_NOTE"
	.sectionflags	@"SHF_NOTE_NV_TKINFO"
	.tkinfo
        /*0018*/ 	.word	0x00000002
        /*0030*/ 	.string	""
        /*0030*/ 	.string	"ptxas"
        /*0030*/ 	.string	"Cuda compilation tools, release 13.0, V13.0.88"
        /*0030*/ 	.string	"Build cuda_13.0.r13.0/compiler.36424714_0"
        /*0030*/ 	.string	"-v  -suppress-debug-info  -lineinfo  -arch sm_90a "



//--------------------- .note.nv.cuinfo           --------------------------
	.section	.note.nv.cuinfo,"",@"SHT_NOTE"
	.sectionflags	@"SHF_NOTE_NV_CUINFO"
        /*0018*/ 	.short	0x0002
        /*001a*/ 	.short	0x005a
        /*001c*/ 	.short	0x0082
	.zero		2


//--------------------- .nv.info                  --------------------------
	.section	.nv.info,"",@"SHT_CUDA_INFO"
	.align	4


	//----- nvinfo : EIATTR_REGCOUNT
	.align		4
        /*0000*/ 	.byte	0x04, 0x2f
        /*0002*/ 	.short	(.L_1 - .L_0)
	.align		4
.L_0:
        /*0004*/ 	.word	index@(matmul_kernel)
        /*0008*/ 	.word	0x000000ff


	//----- nvinfo : EIATTR_FRAME_SIZE
	.align		4
.L_1:
        /*000c*/ 	.byte	0x04, 0x11
        /*000e*/ 	.short	(.L_3 - .L_2)
	.align		4
.L_2:
        /*0010*/ 	.word	index@(matmul_kernel)
        /*0014*/ 	.word	0x00000018


	//----- nvinfo : EIATTR_MIN_STACK_SIZE
	.align		4
.L_3:
        /*0018*/ 	.byte	0x04, 0x12
        /*001a*/ 	.short	(.L_5 - .L_4)
	.align		4
.L_4:
        /*001c*/ 	.word	index@(matmul_kernel)
        /*0020*/ 	.word	0x00000018
.L_5:


//--------------------- .nv.compat                --------------------------
	.section	.nv.compat,"",@"SHT_CUDA_COMPAT_INFO"
	.align	4
        /*0000*/ 	.byte	0x02, 0x09, 0x01, 0x00, 0x02, 0x02, 0x04, 0x00, 0x02, 0x05, 0x05, 0x00, 0x03, 0x07, 0x01, 0x01
        /*0010*/ 	.byte	0x02, 0x03, 0x00, 0x00, 0x02, 0x06, 0x01, 0x00, 0x04, 0x0b, 0x08, 0x00, 0x00, 0x00, 0x00, 0x00
        /*0020*/ 	.byte	0x00, 0x00, 0x00, 0x00


//--------------------- .nv.info.matmul_kernel    --------------------------
	.section	.nv.info.matmul_kernel,"",@"SHT_CUDA_INFO"
	.sectionflags	@""
	.align	4


	//----- nvinfo : EIATTR_CUDA_API_VERSION
	.align		4
        /*0000*/ 	.byte	0x04, 0x37
        /*0002*/ 	.short	(.L_7 - .L_6)
.L_6:
        /*0004*/ 	.word	0x00000082


	//----- nvinfo : EIATTR_KPARAM_INFO
	.align		4
.L_7:
        /*0008*/ 	.byte	0x04, 0x17
        /*000a*/ 	.short	(.L_9 - .L_8)
.L_8:
        /*000c*/ 	.word	0x00000000
        /*0010*/ 	.short	0x000d
        /*0012*/ 	.short	0x0048
        /*0014*/ 	.byte	0x00, 0xf4, 0x21, 0x00


	//----- nvinfo : EIATTR_KPARAM_INFO
	.align		4
.L_9:
        /*0018*/ 	.byte	0x04, 0x17
        /*001a*/ 	.short	(.L_11 - .L_10)
.L_10:
        /*001c*/ 	.word	0x00000000
        /*0020*/ 	.short	0x000c
        /*0022*/ 	.short	0x0040
        /*0024*/ 	.byte	0x00, 0xf4, 0x21, 0x00


	//----- nvinfo : EIATTR_KPARAM_INFO
	.align		4
.L_11:
        /*0028*/ 	.byte	0x04, 0x17
        /*002a*/ 	.short	(.L_13 - .L_12)
.L_12:
        /*002c*/ 	.word	0x00000000
        /*0030*/ 	.short	0x000b
        /*0032*/ 	.short	0x0038
        /*0034*/ 	.byte	0x00, 0xf0, 0x11, 0x00


	//----- nvinfo : EIATTR_KPARAM_INFO
	.align		4
.L_13:
        /*0038*/ 	.byte	0x04, 0x17
        /*003a*/ 	.short	(.L_15 - .L_14)
.L_14:
        /*003c*/ 	.word	0x00000000
        /*0040*/ 	.short	0x000a
        /*0042*/ 	.short	0x0034
        /*0044*/ 	.byte	0x00, 0xf0, 0x11, 0x00


	//----- nvinfo : EIATTR_KPARAM_INFO
	.align		4
.L_15:
        /*0048*/ 	.byte	0x04, 0x17
        /*004a*/ 	.short	(.L_17 - .L_16)
.L_16:
        /*004c*/ 	.word	0x00000000
        /*0050*/ 	.short	0x0009
        /*0052*/ 	.short	0x0030
        /*0054*/ 	.byte	0x00, 0xf0, 0x11, 0x00


	//----- nvinfo : EIATTR_KPARAM_INFO
	.align		4
.L_17:
        /*0058*/ 	.byte	0x04, 0x17
        /*005a*/ 	.short	(.L_19 - .L_18)
.L_18:
        /*005c*/ 	.word	0x00000000
        /*0060*/ 	.short	0x0008
        /*0062*/ 	.short	0x002c
        /*0064*/ 	.byte	0x00, 0xf0, 0x11, 0x00


	//----- nvinfo : EIATTR_KPARAM_INFO
	.align		4
.L_19:
        /*0068*/ 	.byte	0x04, 0x17
        /*006a*/ 	.short	(.L_21 - .L_20)
.L_20:
        /*006c*/ 	.word	0x00000000
        /*0070*/ 	.short	0x0007
        /*0072*/ 	.short	0x0028
        /*0074*/ 	.byte	0x00, 0xf0, 0x11, 0x00


	//----- nvinfo : EIATTR_KPARAM_INFO
	.align		4
.L_21:
        /*0078*/ 	.byte	0x04, 0x17
        /*007a*/ 	.short	(.L_23 - .L_22)
.L_22:
        /*007c*/ 	.word	0x00000000
        /*0080*/ 	.short	0x0006
        /*0082*/ 	.short	0x0024
        /*0084*/ 	.byte	0x00, 0xf0, 0x11, 0x00


	//----- nvinfo : EIATTR_KPARAM_INFO
	.align		4
.L_23:
        /*0088*/ 	.byte	0x04, 0x17
        /*008a*/ 	.short	(.L_25 - .L_24)
.L_24:
        /*008c*/ 	.word	0x00000000
        /*0090*/ 	.short	0x0005
        /*0092*/ 	.short	0x0020
        /*0094*/ 	.byte	0x00, 0xf0, 0x11, 0x00


	//----- nvinfo : EIATTR_KPARAM_INFO
	.align		4
.L_25:
        /*0098*/ 	.byte	0x04, 0x17
        /*009a*/ 	.short	(.L_27 - .L_26)
.L_26:
        /*009c*/ 	.word	0x00000000
        /*00a0*/ 	.short	0x0004
        /*00a2*/ 	.short	0x001c
        /*00a4*/ 	.byte	0x00, 0xf0, 0x11, 0x00


	//----- nvinfo : EIATTR_KPARAM_INFO
	.align		4
.L_27:
        /*00a8*/ 	.byte	0x04, 0x17
        /*00aa*/ 	.short	(.L_29 - .L_28)
.L_28:
        /*00ac*/ 	.word	0x00000000
        /*00b0*/ 	.short	0x0003
        /*00b2*/ 	.short	0x0018
        /*00b4*/ 	.byte	0x00, 0xf0, 0x11, 0x00


	//----- nvinfo : EIATTR_KPARAM_INFO
	.align		4
.L_29:
        /*00b8*/ 	.byte	0x04, 0x17
        /*00ba*/ 	.short	(.L_31 - .L_30)
.L_30:
        /*00bc*/ 	.word	0x00000000
        /*00c0*/ 	.short	0x0002
        /*00c2*/ 	.short	0x0010
        /*00c4*/ 	.byte	0x00, 0xf4, 0x21, 0x00


	//----- nvinfo : EIATTR_KPARAM_INFO
	.align		4
.L_31:
        /*00c8*/ 	.byte	0x04, 0x17
        /*00ca*/ 	.short	(.L_33 - .L_32)
.L_32:
        /*00cc*/ 	.word	0x00000000
        /*00d0*/ 	.short	0x0001
        /*00d2*/ 	.short	0x0008
        /*00d4*/ 	.byte	0x00, 0xf4, 0x21, 0x00


	//----- nvinfo : EIATTR_KPARAM_INFO
	.align		4
.L_33:
        /*00d8*/ 	.byte	0x04, 0x17
        /*00da*/ 	.short	(.L_35 - .L_34)
.L_34:
        /*00dc*/ 	.word	0x00000000
        /*00e0*/ 	.short	0x0000
        /*00e2*/ 	.short	0x0000
        /*00e4*/ 	.byte	0x00, 0xf4, 0x21, 0x00


	//----- nvinfo : EIATTR_EXPLICIT_CLUSTER
	.align		4
.L_35:
        /*00e8*/ 	.byte	0x01, 0x3e
	.zero		2


	//----- nvinfo : EIATTR_CTA_PER_CLUSTER
	.align		4
        /*00ec*/ 	.byte	0x04, 0x3d
        /*00ee*/ 	.short	(.L_37 - .L_36)
.L_36:
        /*00f0*/ 	.word	0x00000002
        /*00f4*/ 	.word	0x00000001
        /*00f8*/ 	.word	0x00000001


	//----- nvinfo : EIATTR_SPARSE_MMA_MASK
	.align		4
.L_37:
        /*00fc*/ 	.byte	0x03, 0x50
        /*00fe*/ 	.short	0x0000


	//----- nvinfo : EIATTR_MAXREG_COUNT
	.align		4
        /*0100*/ 	.byte	0x03, 0x1b
        /*0102*/ 	.short	0x00ff


	//----- nvinfo : EIATTR_NUM_BARRIERS
	.align		4
        /*0104*/ 	.byte	0x02, 0x4c
        /*0106*/ 	.byte	0x01
	.zero		1


	//----- nvinfo : EIATTR_ANNOTATIONS
	.align		4
        /*0108*/ 	.byte	0x04, 0x55
        /*010a*/ 	.short	(.L_39 - .L_38)


	//   ....[0]....
.L_38:
        /*010c*/ 	.word	0x00000001
        /*0110*/ 	.byte	0xe0, 0x05, 0x00, 0x00, 0x01, 0x00, 0x00, 0x00, 0x10, 0x08, 0x00, 0x00, 0x01, 0x00, 0x00, 0x00
        /*0120*/ 	.byte	0xf0, 0x08, 0x00, 0x00, 0x01, 0x00, 0x00, 0x00, 0x00, 0x40, 0x00, 0x00, 0x01, 0x00, 0x00, 0x00
        /*0130*/ 	.byte	0xe0, 0x49, 0x00, 0x00, 0x01, 0x00, 0x00, 0x00, 0x60, 0x51, 0x00, 0x00, 0x01, 0x00, 0x00, 0x00
        /*0140*/ 	.byte	0xc0, 0x53, 0x00, 0x00, 0x01, 0x00, 0x00, 0x00, 0x50, 0x5a, 0x00, 0x00, 0x01, 0x00, 0x00, 0x00
        /*0150*/ 	.byte	0x00, 0x7e, 0x00, 0x00, 0x01, 0x00, 0x00, 0x00, 0xf0, 0x99, 0x00, 0x00, 0x01, 0x00, 0x00, 0x00
        /*0160*/ 	.byte	0x40, 0x9a, 0x00, 0x00, 0x01, 0x00, 0x00, 0x00, 0x40, 0x9f, 0x00, 0x00


	//----- nvinfo : EIATTR_MERCURY_ISA_VERSION
	.align		4
.L_39:
        /*016c*/ 	.byte	0x03, 0x5f
        /*016e*/ 	.short	0x0101


	//----- nvinfo : EIATTR_EXIT_INSTR_OFFSETS
	.align		4
        /*0170*/ 	.byte	0x04, 0x1c
        /*0172*/ 	.short	(.L_41 - .L_40)


	//   ....[0]....
.L_40:
        /*0174*/ 	.word	0x0000af80


	//   ....[1]....
        /*0178*/ 	.word	0x0000afa0


	//----- nvinfo : EIATTR_REQNTID
	.align		4
.L_41:
        /*017c*/ 	.byte	0x04, 0x10
        /*017e*/ 	.short	(.L_43 - .L_42)
.L_42:
        /*0180*/ 	.word	0x00000080
        /*0184*/ 	.word	0x00000001
        /*0188*/ 	.word	0x00000001


	//----- nvinfo : EIATTR_CBANK_PARAM_SIZE
	.align		4
.L_43:
        /*018c*/ 	.byte	0x03, 0x19
        /*018e*/ 	.short	0x0050


	//----- nvinfo : EIATTR_PARAM_CBANK
	.align		4
        /*0190*/ 	.byte	0x04, 0x0a
        /*0192*/ 	.short	(.L_45 - .L_44)
	.align		4
.L_44:
        /*0194*/ 	.word	index@(.nv.constant0.matmul_kernel)
        /*0198*/ 	.short	0x0210
        /*019a*/ 	.short	0x0050


	//----- nvinfo : EIATTR_SW_WAR
	.align		4
.L_45:
        /*019c*/ 	.byte	0x04, 0x36
        /*019e*/ 	.short	(.L_47 - .L_46)
.L_46:
        /*01a0*/ 	.word	0x00000008
.L_47:


//--------------------- .nv.callgraph             --------------------------
	.section	.nv.callgraph,"",@"SHT_CUDA_CALLGRAPH"
	.align	4
	.sectionentsize	8
	.align		4
        /*0000*/ 	.word	0x00000000
	.align		4
        /*0004*/ 	.word	0xffffffff
	.align		4
        /*0008*/ 	.word	0x00000000
	.align		4
        /*000c*/ 	.word	0xfffffffe
	.align		4
        /*0010*/ 	.word	0x00000000
	.align		4
        /*0014*/ 	.word	0xfffffffd
	.align		4
        /*0018*/ 	.word	0x00000000
	.align		4
        /*001c*/ 	.word	0xfffffffc


//--------------------- .text.matmul_kernel       --------------------------
	.section	.text.matmul_kernel,"ax",@progbits
	.align	128
        .global         matmul_kernel
        .type           matmul_kernel,@function
        .size           matmul_kernel,(.L_x_4 - matmul_kernel)
        .other          matmul_kernel,@"STO_CUDA_ENTRY STV_DEFAULT"
matmul_kernel:
.text.matmul_kernel:
[----:B------:R-:W0:Y:S08]  /*0000*/  LDC R1, c[0x0][0x28] ;  /* 0x00000a00ff017b82 */ /* 0x000e300000000800 */
[----:B------:R-:W1:Y:S01]  /*0010*/  LDC.64 R24, c[0x0][0x228] ;  /* 0x00008a00ff187b82 */ /* 0x000e620000000a00 */
[----:B------:R-:W2:Y:S01]  /*0020*/  S2R R133, SR_TID.X ;  /* 0x0000000000857919 */ /* 0x000ea20000002100 */
[----:B------:R-:W-:Y:S01]  /*0030*/  ULDC UR61, c[0x0][0x230] ;  /* 0x00008c00003d7ab9 */ /* 0x000fe20000000800 */
[----:B0-----:R-:W-:Y:S01]  /*0040*/  VIADD R1, R1, 0xffffffe8 ;  /* 0xffffffe801017836 */ /* 0x001fe20000000000 */
[----:B------:R-:W-:Y:S01]  /*0050*/  UIADD3 UR61, UR61, 0x7f, URZ ;  /* 0x0000007f3d3d7890 */ /* 0x000fe2000fffe03f */
[----:B------:R-:W-:Y:S01]  /*0060*/  UMOV UR60, 0x400 ;  /* 0x00000400003c7882 */ /* 0x000fe20000000000 */
[----:B------:R-:W-:-:S02]  /*0070*/  ULDC.64 UR40, c[0x0][0x208] ;  /* 0x0000820000287ab9 */ /* 0x000fc40000000a00 */
[----:B------:R-:W0:Y:S01]  /*0080*/  S2UR UR4, SR_CTAID.X ;  /* 0x00000000000479c3 */ /* 0x000e220000002500 */
[----:B------:R-:W-:Y:S01]  /*0090*/  UISETP.GT.AND UP0, UPT, UR61, 0x7f, UPT ;  /* 0x0000007f3d00788c */ /* 0x000fe2000bf04270 */
[----:B------:R-:W-:Y:S01]  /*00a0*/  ULDC UR59, c[0x0][0x230] ;  /* 0x00008c00003b7ab9 */ /* 0x000fe20000000800 */
[----:B-1----:R-:W-:-:S05]  /*00b0*/  VIADD R0, R25, 0x3f ;  /* 0x0000003f19007836 */ /* 0x002fca0000000000 */
[----:B------:R-:W-:Y:S02]  /*00c0*/  SHF.R.S32.HI R3, RZ, 0x1f, R0 ;  /* 0x0000001fff037819 */ /* 0x000fe40000011400 */
[----:B0-----:R-:W-:Y:S01]  /*00d0*/  I2FP.F32.U32 R5, UR4 ;  /* 0x0000000400057c45 */ /* 0x001fe20008201000 */
[----:B------:R-:W-:Y:S01]  /*00e0*/  ULDC UR4, c[0x0][0x150] ;  /* 0x0000540000047ab9 */ /* 0x000fe20000000800 */
[----:B------:R-:W-:Y:S02]  /*00f0*/  LEA.HI R3, R3, R0, RZ, 0x6 ;  /* 0x0000000003037211 */ /* 0x000fe400078f30ff */
[----:B--2---:R-:W-:Y:S01]  /*0100*/  LEA.HI R126, R133, 0xe, RZ, 0x1a ;  /* 0x0000000e857e7811 */ /* 0x004fe200078fd0ff */
[----:B------:R-:W-:Y:S01]  /*0110*/  FMUL R5, R5, UR4 ;  /* 0x0000000405057c20 */ /* 0x000fe20008400000 */
[----:B------:R-:W-:Y:S01]  /*0120*/  SHF.R.S32.HI R3, RZ, 0x6, R3 ;  /* 0x00000006ff037819 */ /* 0x000fe20000011403 */
[----:B------:R-:W0:Y:S01]  /*0130*/  S2UR UR4, SR_CgaCtaId ;  /* 0x00000000000479c3 */ /* 0x000e220000008800 */
[----:B------:R-:W-:-:S02]  /*0140*/  LEA.HI R127, R133, 0x1e, RZ, 0x1a ;  /* 0x0000001e857f7811 */ /* 0x000fc400078fd0ff */
[----:B------:R-:W-:Y:S01]  /*0150*/  LEA.HI R128, R133, 0x2e, RZ, 0x1a ;  /* 0x0000002e85807811 */ /* 0x000fe200078fd0ff */
[----:B------:R-:W-:Y:S01]  /*0160*/  IMAD.SHL.U32 R4, R3, 0x8, RZ ;  /* 0x0000000803047824 */ /* 0x000fe200078e00ff */
[----:B------:R-:W1:Y:S01]  /*0170*/  F2I.U32.TRUNC.NTZ R5, R5 ;  /* 0x0000000500057305 */ /* 0x000e62000020f000 */
[----:B------:R-:W-:-:S03]  /*0180*/  LEA.HI R129, R133, 0x3e, RZ, 0x1a ;  /* 0x0000003e85817811 */ /* 0x000fc600078fd0ff */
[----:B------:R-:W-:-:S04]  /*0190*/  IABS R7, R4 ;  /* 0x0000000400077213 */ /* 0x000fc80000000000 */
[----:B------:R-:W2:Y:S01]  /*01a0*/  I2F.RP R0, R7 ;  /* 0x0000000700007306 */ /* 0x000ea20000209400 */
[----:B-1----:R-:W-:Y:S01]  /*01b0*/  IABS R11, R5 ;  /* 0x00000005000b7213 */ /* 0x002fe20000000000 */
[----:B0-----:R-:W-:Y:S02]  /*01c0*/  USHF.L.U32 UR5, UR4, 0x6, URZ ;  /* 0x0000000604057899 */ /* 0x001fe4000800063f */
[----:B------:R-:W-:-:S04]  /*01d0*/  ULEA UR60, UR4, UR60, 0x18 ;  /* 0x0000003c043c7291 */ /* 0x000fc8000f8ec03f */
[----:B--2---:R-:W0:Y:S02]  /*01e0*/  MUFU.RCP R0, R0 ;  /* 0x0000000000007308 */ /* 0x004e240000001000 */
[----:B0-----:R-:W-:Y:S01]  /*01f0*/  VIADD R2, R0, 0xffffffe ;  /* 0x0ffffffe00027836 */ /* 0x001fe20000000000 */
[----:B------:R-:W-:-:S05]  /*0200*/  IABS R0, R4 ;  /* 0x0000000400007213 */ /* 0x000fca0000000000 */
[----:B------:R0:W1:Y:S01]  /*0210*/  F2I.FTZ.U32.TRUNC.NTZ R3, R2 ;  /* 0x0000000200037305 */ /* 0x000062000021f000 */
[----:B------:R-:W-:Y:S02]  /*0220*/  IMAD.MOV R0, RZ, RZ, -R0 ;  /* 0x000000ffff007224 */ /* 0x000fe400078e0a00 */
[----:B0-----:R-:W-:Y:S02]  /*0230*/  IMAD.MOV.U32 R2, RZ, RZ, RZ ;  /* 0x000000ffff027224 */ /* 0x001fe400078e00ff */
[----:B-1----:R-:W-:-:S04]  /*0240*/  IMAD.MOV R6, RZ, RZ, -R3 ;  /* 0x000000ffff067224 */ /* 0x002fc800078e0a03 */
[----:B------:R-:W-:-:S04]  /*0250*/  IMAD R9, R6, R7, RZ ;  /* 0x0000000706097224 */ /* 0x000fc800078e02ff */
[----:B------:R-:W-:-:S06]  /*0260*/  IMAD.HI.U32 R2, R3, R9, R2 ;  /* 0x0000000903027227 */ /* 0x000fcc00078e0002 */
[----:B------:R-:W-:-:S04]  /*0270*/  IMAD.HI.U32 R2, R2, R11, RZ ;  /* 0x0000000b02027227 */ /* 0x000fc800078e00ff */
[----:B------:R-:W-:-:S05]  /*0280*/  IMAD R0, R2, R0, R11 ;  /* 0x0000000002007224 */ /* 0x000fca00078e020b */
[----:B------:R-:W-:-:S13]  /*0290*/  ISETP.GT.U32.AND P1, PT, R7, R0, PT ;  /* 0x000000000700720c */ /* 0x000fda0003f24070 */
[----:B------:R-:W-:Y:S02]  /*02a0*/  @!P1 IMAD.IADD R0, R0, 0x1, -R7 ;  /* 0x0000000100009824 */ /* 0x000fe400078e0a07 */
[----:B------:R-:W-:Y:S01]  /*02b0*/  @!P1 VIADD R2, R2, 0x1 ;  /* 0x0000000102029836 */ /* 0x000fe20000000000 */
[----:B------:R-:W-:Y:S02]  /*02c0*/  ISETP.NE.AND P1, PT, R4, RZ, PT ;  /* 0x000000ff0400720c */ /* 0x000fe40003f25270 */
[----:B------:R-:W-:Y:S02]  /*02d0*/  ISETP.GE.U32.AND P0, PT, R0, R7, PT ;  /* 0x000000070000720c */ /* 0x000fe40003f06070 */
[----:B------:R-:W-:-:S04]  /*02e0*/  LOP3.LUT R0, R5, R4, RZ, 0x3c, !PT ;  /* 0x0000000405007212 */ /* 0x000fc800078e3cff */
[----:B------:R-:W-:Y:S01]  /*02f0*/  ISETP.GE.AND P2, PT, R0, RZ, PT ;  /* 0x000000ff0000720c */ /* 0x000fe20003f46270 */
[----:B------:R-:W-:-:S05]  /*0300*/  VIADD R0, R24, 0x7f ;  /* 0x0000007f18007836 */ /* 0x000fca0000000000 */
[----:B------:R-:W-:Y:S01]  /*0310*/  SHF.R.S32.HI R3, RZ, 0x1f, R0 ;  /* 0x0000001fff037819 */ /* 0x000fe20000011400 */
[----:B------:R-:W-:-:S03]  /*0320*/  @P0 VIADD R2, R2, 0x1 ;  /* 0x0000000102020836 */ /* 0x000fc60000000000 */
[----:B------:R-:W-:-:S03]  /*0330*/  LEA.HI R3, R3, R0, RZ, 0x7 ;  /* 0x0000000003037211 */ /* 0x000fc600078f38ff */
[----:B------:R-:W-:Y:S01]  /*0340*/  @!P2 IMAD.MOV R2, RZ, RZ, -R2 ;  /* 0x000000ffff02a224 */ /* 0x000fe200078e0a02 */
[----:B------:R-:W-:-:S05]  /*0350*/  @!P1 LOP3.LUT R2, RZ, R4, RZ, 0x33, !PT ;  /* 0x00000004ff029212 */ /* 0x000fca00078e33ff */
[----:B------:R-:W-:Y:S02]  /*0360*/  IMAD.SHL.U32 R6, R2, 0x8, RZ ;  /* 0x0000000802067824 */ /* 0x000fe400078e00ff */
[----:B------:R-:W-:-:S03]  /*0370*/  IMAD.MOV R2, RZ, RZ, -R2 ;  /* 0x000000ffff027224 */ /* 0x000fc600078e0a02 */
[----:B------:R-:W-:Y:S01]  /*0380*/  LEA.HI.SX32 R3, R3, -R6, 0x19 ;  /* 0x8000000603037211 */ /* 0x000fe200078fcaff */
[----:B------:R-:W-:-:S03]  /*0390*/  IMAD R4, R4, R2, R5 ;  /* 0x0000000204047224 */ /* 0x000fc600078e0205 */
[----:B------:R-:W-:Y:S02]  /*03a0*/  VIMNMX R11, R3, 0x8, PT ;  /* 0x00000008030b7848 */ /* 0x000fe40003fe0100 */
[----:B------:R-:W-:Y:S02]  /*03b0*/  IABS R9, R4 ;  /* 0x0000000400097213 */ /* 0x000fe40000000000 */
[----:B------:R-:W-:-:S04]  /*03c0*/  IABS R7, R11 ;  /* 0x0000000b00077213 */ /* 0x000fc80000000000 */
[----:B------:R-:W0:Y:S08]  /*03d0*/  I2F.RP R0, R7 ;  /* 0x0000000700007306 */ /* 0x000e300000209400 */
[----:B0-----:R-:W0:Y:S02]  /*03e0*/  MUFU.RCP R0, R0 ;  /* 0x0000000000007308 */ /* 0x001e240000001000 */
[----:B0-----:R-:W-:-:S06]  /*03f0*/  VIADD R3, R0, 0xffffffe ;  /* 0x0ffffffe00037836 */ /* 0x001fcc0000000000 */
[----:B------:R-:W0:Y:S02]  /*0400*/  F2I.FTZ.U32.TRUNC.NTZ R3, R3 ;  /* 0x0000000300037305 */ /* 0x000e24000021f000 */
[----:B0-----:R-:W-:-:S04]  /*0410*/  IMAD.MOV R8, RZ, RZ, -R3 ;  /* 0x000000ffff087224 */ /* 0x001fc800078e0a03 */
[----:B------:R-:W-:Y:S01]  /*0420*/  IMAD.MOV.U32 R2, RZ, RZ, R8 ;  /* 0x000000ffff027224 */ /* 0x000fe200078e0008 */
[----:B------:R-:W-:-:S03]  /*0430*/  IABS R8, R11 ;  /* 0x0000000b00087213 */ /* 0x000fc60000000000 */
[----:B------:R-:W-:Y:S02]  /*0440*/  IMAD R5, R2, R7, RZ ;  /* 0x0000000702057224 */ /* 0x000fe400078e02ff */
[----:B------:R-:W-:Y:S02]  /*0450*/  IMAD.MOV.U32 R2, RZ, RZ, RZ ;  /* 0x000000ffff027224 */ /* 0x000fe400078e00ff */
[----:B------:R-:W-:Y:S02]  /*0460*/  IMAD.MOV R0, RZ, RZ, -R8 ;  /* 0x000000ffff007224 */ /* 0x000fe400078e0a08 */
[----:B------:R-:W-:Y:S01]  /*0470*/  IMAD.HI.U32 R2, R3, R5, R2 ;  /* 0x0000000503027227 */ /* 0x000fe200078e0002 */
[----:B------:R-:W-:-:S03]  /*0480*/  LOP3.LUT R3, R133, 0x3f, RZ, 0xc0, !PT ;  /* 0x0000003f85037812 */ /* 0x000fc600078ec0ff */
[----:B------:R-:W-:Y:S02]  /*0490*/  IMAD.U32 R8, RZ, RZ, UR5 ;  /* 0x00000005ff087e24 */ /* 0x000fe4000f8e00ff */
[----:B------:R-:W-:-:S03]  /*04a0*/  IMAD.HI.U32 R2, R2, R9, RZ ;  /* 0x0000000902027227 */ /* 0x000fc600078e00ff */
[----:B------:R-:W-:Y:S01]  /*04b0*/  LOP3.LUT R3, R3, 0x40, R8, 0xf8, !PT ;  /* 0x0000004003037812 */ /* 0x000fe200078ef808 */
[----:B------:R-:W-:-:S05]  /*04c0*/  IMAD R0, R2, R0, R9 ;  /* 0x0000000002007224 */ /* 0x000fca00078e0209 */
[----:B------:R-:W-:-:S13]  /*04d0*/  ISETP.GT.U32.AND P1, PT, R7, R0, PT ;  /* 0x000000000700720c */ /* 0x000fda0003f24070 */
[----:B------:R-:W-:Y:S02]  /*04e0*/  @!P1 IMAD.IADD R0, R0, 0x1, -R7 ;  /* 0x0000000100009824 */ /* 0x000fe400078e0a07 */
[----:B------:R-:W-:Y:S01]  /*04f0*/  @!P1 VIADD R2, R2, 0x1 ;  /* 0x0000000102029836 */ /* 0x000fe20000000000 */
[----:B------:R-:W-:Y:S02]  /*0500*/  ISETP.NE.AND P1, PT, R11, RZ, PT ;  /* 0x000000ff0b00720c */ /* 0x000fe40003f25270 */
[----:B------:R-:W-:Y:S02]  /*0510*/  ISETP.GE.U32.AND P0, PT, R0, R7, PT ;  /* 0x000000070000720c */ /* 0x000fe40003f06070 */
[----:B------:R-:W-:-:S04]  /*0520*/  LOP3.LUT R0, R4, R11, RZ, 0x3c, !PT ;  /* 0x0000000b04007212 */ /* 0x000fc800078e3cff */
[----:B------:R-:W-:-:S07]  /*0530*/  ISETP.GE.AND P2, PT, R0, RZ, PT ;  /* 0x000000ff0000720c */ /* 0x000fce0003f46270 */
[----:B------:R-:W-:Y:S01]  /*0540*/  @P0 VIADD R2, R2, 0x1 ;  /* 0x0000000102020836 */ /* 0x000fe20000000000 */
[----:B------:R-:W-:-:S05]  /*0550*/  PLOP3.LUT P0, PT, PT, PT, UP0, 0x80, 0x0 ;  /* 0x000000000000781c */ /* 0x000fca0003f0f008 */
[----:B------:R-:W-:Y:S01]  /*0560*/  @!P2 IMAD.MOV R2, RZ, RZ, -R2 ;  /* 0x000000ffff02a224 */ /* 0x000fe200078e0a02 */
[----:B------:R-:W-:-:S05]  /*0570*/  @!P1 LOP3.LUT R2, RZ, R11, RZ, 0x33, !PT ;  /* 0x0000000bff029212 */ /* 0x000fca00078e33ff */
[----:B------:R-:W-:Y:S02]  /*0580*/  IMAD.MOV R0, RZ, RZ, -R2 ;  /* 0x000000ffff007224 */ /* 0x000fe400078e0a02 */
[----:B------:R-:W-:Y:S02]  /*0590*/  IMAD.SHL.U32 R2, R2, 0x40, RZ ;  /* 0x0000004002027824 */ /* 0x000fe400078e00ff */
[----:B------:R-:W-:-:S04]  /*05a0*/  IMAD R0, R11, R0, R4 ;  /* 0x000000000b007224 */ /* 0x000fc800078e0204 */
[----:B------:R-:W-:-:S04]  /*05b0*/  IMAD.IADD R0, R6, 0x1, R0 ;  /* 0x0000000106007824 */ /* 0x000fc800078e0200 */
[----:B------:R-:W-:Y:S01]  /*05c0*/  IMAD R17, R0, 0x80, R3 ;  /* 0x0000008000117824 */ /* 0x000fe200078e0203 */
[----:B------:R-:W-:-:S04]  /*05d0*/  SHF.R.U32.HI R0, RZ, 0x6, R133 ;  /* 0x00000006ff007819 */ /* 0x000fc80000011685 */
[----:B------:R0:W-:Y:S01]  /*05e0*/  STL [R1+0x8], R17 ;  /* 0x0000081101007387 */ /* 0x0001e20000100800 */
[----:B------:R-:W-:-:S04]  /*05f0*/  SGXT.U32 R0, R0, 0x1 ;  /* 0x000000010000781a */ /* 0x000fc80000000000 */
[C---:B------:R-:W-:Y:S02]  /*0600*/  LOP3.LUT R106, R0.reuse, 0x2, RZ, 0xfc, !PT ;  /* 0x00000002006a7812 */ /* 0x040fe400078efcff */
[C---:B------:R-:W-:Y:S02]  /*0610*/  LOP3.LUT R130, R0.reuse, 0x4, RZ, 0xfc, !PT ;  /* 0x0000000400827812 */ /* 0x040fe400078efcff */
[C---:B------:R-:W-:Y:S02]  /*0620*/  LOP3.LUT R131, R0.reuse, 0x6, RZ, 0xfc, !PT ;  /* 0x0000000600837812 */ /* 0x040fe400078efcff */
[C---:B------:R-:W-:Y:S02]  /*0630*/  LOP3.LUT R132, R0.reuse, 0x8, RZ, 0xfc, !PT ;  /* 0x0000000800847812 */ /* 0x040fe400078efcff */
[C---:B------:R-:W-:Y:S02]  /*0640*/  LOP3.LUT R110, R0.reuse, 0xa, RZ, 0xfc, !PT ;  /* 0x0000000a006e7812 */ /* 0x040fe400078efcff */
[----:B------:R-:W-:-:S02]  /*0650*/  LOP3.LUT R112, R0, 0xc, RZ, 0xfc, !PT ;  /* 0x0000000c00707812 */ /* 0x000fc400078efcff */
        /* <DEDUP_REMOVED lines=20> */
[----:B------:R-:W-:Y:S01]  /*07a0*/  LOP3.LUT R238, R0, 0x3c, RZ, 0xfc, !PT ;  /* 0x0000003c00ee7812 */ /* 0x000fe200078efcff */
[----:B0-----:R-:W-:Y:S06]  /*07b0*/  @P0 BRA `(.L_x_0) ;  /* 0x0000000000540947 */ /* 0x001fec0003800000 */
[----:B------:R-:W-:Y:S01]  /*07c0*/  IMAD.SHL.U32 R3, R133, 0x10, RZ ;  /* 0x0000001085037824 */ /* 0x000fe200078e00ff */
[----:B------:R-:W-:Y:S02]  /*07d0*/  CS2R R24, SRZ ;  /* 0x0000000000187805 */ /* 0x000fe4000001ff00 */
[----:B------:R-:W-:Y:S02]  /*07e0*/  CS2R R26, SRZ ;  /* 0x00000000001a7805 */ /* 0x000fe4000001ff00 */
[----:B------:R-:W-:Y:S02]  /*07f0*/  CS2R R28, SRZ ;  /* 0x00000000001c7805 */ /* 0x000fe4000001ff00 */
[----:B------:R-:W-:Y:S01]  /*0800*/  CS2R R30, SRZ ;  /* 0x00000000001e7805 */ /* 0x000fe2000001ff00 */
[----:B------:R0:W-:Y:S01]  /*0810*/  STL [R1+0x4], R3 ;  /* 0x0000040301007387 */ /* 0x0001e20000100800 */
[----:B------:R-:W-:Y:S02]  /*0820*/  CS2R R32, SRZ ;  /* 0x0000000000207805 */ /* 0x000fe4000001ff00 */
[----:B------:R-:W-:-:S02]  /*0830*/  CS2R R34, SRZ ;  /* 0x0000000000227805 */ /* 0x000fc4000001ff00 */
[----:B------:R-:W-:Y:S02]  /*0840*/  CS2R R36, SRZ ;  /* 0x0000000000247805 */ /* 0x000fe4000001ff00 */
[----:B------:R-:W-:Y:S02]  /*0850*/  CS2R R38, SRZ ;  /* 0x0000000000267805 */ /* 0x000fe4000001ff00 */
[----:B------:R-:W-:Y:S02]  /*0860*/  CS2R R40, SRZ ;  /* 0x0000000000287805 */ /* 0x000fe4000001ff00 */
[----:B------:R-:W-:Y:S02]  /*0870*/  CS2R R42, SRZ ;  /* 0x00000000002a7805 */ /* 0x000fe4000001ff00 */
[----:B------:R-:W-:Y:S02]  /*0880*/  CS2R R44, SRZ ;  /* 0x00000000002c7805 */ /* 0x000fe4000001ff00 */
[----:B------:R-:W-:-:S02]  /*0890*/  CS2R R46, SRZ ;  /* 0x00000000002e7805 */ /* 0x000fc4000001ff00 */
[----:B------:R-:W-:Y:S02]  /*08a0*/  CS2R R48, SRZ ;  /* 0x0000000000307805 */ /* 0x000fe4000001ff00 */
[----:B0-----:R-:W-:Y:S02]  /*08b0*/  LOP3.LUT R3, R3, 0x70, RZ, 0xc0, !PT ;  /* 0x0000007003037812 */ /* 0x001fe400078ec0ff */
[----:B------:R-:W-:Y:S02]  /*08c0*/  CS2R R50, SRZ ;  /* 0x0000000000327805 */ /* 0x000fe4000001ff00 */
[----:B------:R-:W-:Y:S02]  /*08d0*/  CS2R R52, SRZ ;  /* 0x0000000000347805 */ /* 0x000fe4000001ff00 */
[----:B------:R-:W-:Y:S01]  /*08e0*/  CS2R R54, SRZ ;  /* 0x0000000000367805 */ /* 0x000fe2000001ff00 */
[----:B------:R0:W-:Y:S01]  /*08f0*/  STL [R1+0x10], R3 ;  /* 0x0000100301007387 */ /* 0x0001e20000100800 */
[----:B------:R-:W-:Y:S05]  /*0900*/  BRA `(.L_x_1) ;  /* 0x0000009000387947 */ /* 0x000fea0003800000 */
.L_x_0:
[----:B------:R-:W-:Y:S01]  /*0910*/  IABS R10, R24 ;  /* 0x00000018000a7213 */ /* 0x000fe20000000000 */
[C---:B------:R-:W-:Y:S01]  /*0920*/  VIADD R15, R2.reuse, 0x3e ;  /* 0x0000003e020f7836 */ /* 0x040fe20000000000 */
[----:B------:R-:W-:Y:S01]  /*0930*/  IABS R4, R25 ;  /* 0x0000001900047213 */ /* 0x000fe20000000000 */
[C---:B------:R-:W-:Y:S01]  /*0940*/  VIADD R16, R2.reuse, 0x3d ;  /* 0x0000003d02107836 */ /* 0x040fe20000000000 */
[----:B------:R-:W0:Y:S01]  /*0950*/  I2F.RP R3, R10 ;  /* 0x0000000a00037306 */ /* 0x000e220000209400 */
[----:B------:R-:W-:Y:S01]  /*0960*/  ISETP.GE.AND P5, PT, R17, RZ, PT ;  /* 0x000000ff1100720c */ /* 0x000fe20003fa6270 */
[C---:B------:R-:W-:Y:S01]  /*0970*/  VIADD R21, R2.reuse, 0x38 ;  /* 0x0000003802157836 */ /* 0x040fe20000000000 */
[----:B------:R-:W-:Y:S01]  /*0980*/  IABS R12, R15 ;  /* 0x0000000f000c7213 */ /* 0x000fe20000000000 */
[C---:B------:R-:W-:Y:S01]  /*0990*/  VIADD R22, R2.reuse, 0x37 ;  /* 0x0000003702167836 */ /* 0x040fe20000000000 */
[----:B------:R-:W-:Y:S01]  /*09a0*/  IABS R14, R16 ;  /* 0x00000010000e7213 */ /* 0x000fe20000000000 */
[C---:B------:R-:W-:Y:S01]  /*09b0*/  VIADD R23, R2.reuse, 0x36 ;  /* 0x0000003602177836 */ /* 0x040fe20000000000 */
[----:B------:R-:W-:Y:S01]  /*09c0*/  ISETP.GE.AND P4, PT, R15, RZ, PT ;  /* 0x000000ff0f00720c */ /* 0x000fe20003f86270 */
[----:B------:R-:W1:Y:S01]  /*09d0*/  I2F.RP R5, R4 ;  /* 0x0000000400057306 */ /* 0x000e620000209400 */
[C---:B------:R-:W-:Y:S01]  /*09e0*/  VIADD R15, R2.reuse, 0x3c ;  /* 0x0000003c020f7836 */ /* 0x040fe20000000000 */
[----:B------:R-:W-:Y:S01]  /*09f0*/  IABS R18, R22 ;  /* 0x0000001600127213 */ /* 0x000fe20000000000 */
[C---:B------:R-:W-:Y:S01]  /*0a00*/  VIADD R26, R2.reuse, 0x30 ;  /* 0x00000030021a7836 */ /* 0x040fe20000000000 */
[----:B------:R-:W-:Y:S01]  /*0a10*/  IABS R20, R23 ;  /* 0x0000001700147213 */ /* 0x000fe20000000000 */
[C---:B------:R-:W-:Y:S01]  /*0a20*/  VIADD R27, R2.reuse, 0x2f ;  /* 0x0000002f021b7836 */ /* 0x040fe20000000000 */
[----:B------:R-:W-:Y:S01]  /*0a30*/  ULDC UR4, c[0x0][0x240] ;  /* 0x0000900000047ab9 */ /* 0x000fe20000000800 */
[C---:B------:R-:W-:Y:S01]  /*0a40*/  VIADD R28, R2.reuse, 0x2e ;  /* 0x0000002e021c7836 */ /* 0x040fe20000000000 */
[----:B0-----:R-:W0:Y:S01]  /*0a50*/  MUFU.RCP R3, R3 ;  /* 0x0000000300037308 */ /* 0x001e220000001000 */
[C---:B------:R-:W-:Y:S01]  /*0a60*/  VIADD R30, R2.reuse, 0x2d ;  /* 0x0000002d021e7836 */ /* 0x040fe20000000000 */
[----:B------:R-:W-:Y:S01]  /*0a70*/  ULDC UR20, c[0x0][0x238] ;  /* 0x00008e0000147ab9 */ /* 0x000fe20000000800 */
[C---:B------:R-:W-:Y:S01]  /*0a80*/  VIADD R31, R2.reuse, 0x2c ;  /* 0x0000002c021f7836 */ /* 0x040fe20000000000 */
[----:B------:R-:W-:Y:S01]  /*0a90*/  ULDC UR22, c[0x0][0x238] ;  /* 0x00008e0000167ab9 */ /* 0x000fe20000000800 */
[C---:B------:R-:W-:Y:S01]  /*0aa0*/  VIADD R33, R2.reuse, 0x2a ;  /* 0x0000002a02217836 */ /* 0x040fe20000000000 */
[----:B------:R-:W-:Y:S01]  /*0ab0*/  ULDC UR29, c[0x0][0x238] ;  /* 0x00008e00001d7ab9 */ /* 0x000fe20000000800 */
[C---:B------:R-:W-:Y:S01]  /*0ac0*/  VIADD R34, R2.reuse, 0x29 ;  /* 0x0000002902227836 */ /* 0x040fe20000000000 */
[----:B-1----:R-:W1:Y:S01]  /*0ad0*/  MUFU.RCP R5, R5 ;  /* 0x0000000500057308 */ /* 0x002e620000001000 */
[----:B------:R-:W-:Y:S01]  /*0ae0*/  IABS R29, R31 ;  /* 0x0000001f001d7213 */ /* 0x000fe20000000000 */
[----:B------:R-:W-:Y:S01]  /*0af0*/  VIADD R35, R2, 0x28 ;  /* 0x0000002802237836 */ /* 0x000fe20000000000 */
[----:B------:R-:W-:Y:S01]  /*0b00*/  LOP3.LUT R210, R0, 0x7a, RZ, 0xfc, !PT ;  /* 0x0000007a00d27812 */ /* 0x000fe200078efcff */
[----:B------:R-:W-:Y:S01]  /*0b10*/  VIADD R36, R2, 0x27 ;  /* 0x0000002702247836 */ /* 0x000fe20000000000 */
[----:B------:R-:W-:Y:S01]  /*0b20*/  LOP3.LUT R213, R0, 0x74, RZ, 0xfc, !PT ;  /* 0x0000007400d57812 */ /* 0x000fe200078efcff */
[C---:B------:R-:W-:Y:S01]  /*0b30*/  VIADD R37, R2.reuse, 0x26 ;  /* 0x0000002602257836 */ /* 0x040fe20000000000 */
[----:B------:R-:W-:Y:S01]  /*0b40*/  IABS R32, R35 ;  /* 0x0000002300207213 */ /* 0x000fe20000000000 */
[----:B------:R-:W-:Y:S01]  /*0b50*/  VIADD R45, R2, 0x21 ;  /* 0x00000021022d7836 */ /* 0x000fe20000000000 */
[----:B------:R-:W-:Y:S01]  /*0b60*/  LOP3.LUT R216, R0, 0x6c, RZ, 0xfc, !PT ;  /* 0x0000006c00d87812 */ /* 0x000fe200078efcff */
[----:B0-----:R-:W-:Y:S01]  /*0b70*/  VIADD R6, R3, 0xffffffe ;  /* 0x0ffffffe03067836 */ /* 0x001fe20000000000 */
[----:B------:R-:W-:Y:S01]  /*0b80*/  IABS R3, R17 ;  /* 0x0000001100037213 */ /* 0x000fe20000000000 */
[C---:B------:R-:W-:Y:S01]  /*0b90*/  VIADD R43, R2.reuse, 0x22 ;  /* 0x00000022022b7836 */ /* 0x040fe20000000000 */
[----:B------:R-:W-:Y:S01]  /*0ba0*/  IABS R40, R45 ;  /* 0x0000002d00287213 */ /* 0x000fe20000000000 */
[----:B------:R0:W2:Y:S01]  /*0bb0*/  F2I.FTZ.U32.TRUNC.NTZ R7, R6 ;  /* 0x0000000600077305 */ /* 0x0000a2000021f000 */
[----:B------:R-:W-:Y:S01]  /*0bc0*/  VIADD R46, R2, 0x20 ;  /* 0x00000020022e7836 */ /* 0x000fe20000000000 */
[----:B------:R-:W-:Y:S01]  /*0bd0*/  LOP3.LUT R219, R0, 0x66, RZ, 0xfc, !PT ;  /* 0x0000006600db7812 */ /* 0x000fe200078efcff */
[----:B-1----:R-:W-:Y:S01]  /*0be0*/  VIADD R8, R5, 0xffffffe ;  /* 0x0ffffffe05087836 */ /* 0x002fe20000000000 */
[----:B------:R-:W-:Y:S01]  /*0bf0*/  IABS R39, R43 ;  /* 0x0000002b00277213 */ /* 0x000fe20000000000 */
[C---:B------:R-:W-:Y:S01]  /*0c00*/  VIADD R5, R2.reuse, 0x3f ;  /* 0x0000003f02057836 */ /* 0x040fe20000000000 */
[----:B------:R-:W-:Y:S01]  /*0c10*/  IABS R41, R46 ;  /* 0x0000002e00297213 */ /* 0x000fe20000000000 */
[C---:B------:R-:W-:Y:S01]  /*0c20*/  VIADD R47, R2.reuse, 0x1f ;  /* 0x0000001f022f7836 */ /* 0x040fe20000000000 */
[----:B------:R1:W3:Y:S01]  /*0c30*/  F2I.FTZ.U32.TRUNC.NTZ R9, R8 ;  /* 0x0000000800097305 */ /* 0x0002e2000021f000 */
[----:B0-----:R-:W-:Y:S01]  /*0c40*/  IMAD.MOV.U32 R6, RZ, RZ, RZ ;  /* 0x000000ffff067224 */ /* 0x001fe200078e00ff */
[----:B------:R-:W-:Y:S01]  /*0c50*/  ISETP.GE.AND P2, PT, R5, RZ, PT ;  /* 0x000000ff0500720c */ /* 0x000fe20003f46270 */
[C---:B------:R-:W-:Y:S01]  /*0c60*/  VIADD R49, R2.reuse, 0x1e ;  /* 0x0000001e02317836 */ /* 0x040fe20000000000 */
[----:B------:R-:W-:Y:S01]  /*0c70*/  IABS R42, R47 ;  /* 0x0000002f002a7213 */ /* 0x000fe20000000000 */
[----:B------:R-:W-:Y:S01]  /*0c80*/  VIADD R50, R2, 0x1d ;  /* 0x0000001d02327836 */ /* 0x000fe20000000000 */
[----:B------:R-:W-:Y:S01]  /*0c90*/  USHF.L.U32 UR24, UR29, 0x7, URZ ;  /* 0x000000071d187899 */ /* 0x000fe2000800063f */
[--C-:B--2---:R-:W-:Y:S01]  /*0ca0*/  IMAD.MOV R11, RZ, RZ, -R7.reuse ;  /* 0x000000ffff0b7224 */ /* 0x104fe200078e0a07 */
[C---:B------:R-:W-:Y:S01]  /*0cb0*/  LOP3.LUT R222, R0.reuse, 0x60, RZ, 0xfc, !PT ;  /* 0x0000006000de7812 */ /* 0x040fe200078efcff */
[----:B-1----:R-:W-:Y:S01]  /*0cc0*/  IMAD.MOV.U32 R8, RZ, RZ, RZ ;  /* 0x000000ffff087224 */ /* 0x002fe200078e00ff */
[C---:B------:R-:W-:Y:S01]  /*0cd0*/  LOP3.LUT R225, R0.reuse, 0x58, RZ, 0xfc, !PT ;  /* 0x0000005800e17812 */ /* 0x040fe200078efcff */
[----:B------:R-:W-:Y:S01]  /*0ce0*/  IMAD R11, R11, R10, RZ ;  /* 0x0000000a0b0b7224 */ /* 0x000fe200078e02ff */
[----:B------:R-:W-:Y:S01]  /*0cf0*/  LOP3.LUT R228, R0, 0x52, RZ, 0xfc, !PT ;  /* 0x0000005200e47812 */ /* 0x000fe200078efcff */
[----:B------:R-:W-:Y:S01]  /*0d00*/  VIADD R51, R2, 0x1c ;  /* 0x0000001c02337836 */ /* 0x000fe20000000000 */
[C---:B------:R-:W-:Y:S01]  /*0d10*/  LOP3.LUT R231, R0.reuse, 0x4a, RZ, 0xfc, !PT ;  /* 0x0000004a00e77812 */ /* 0x040fe200078efcff */
[----:B------:R-:W-:Y:S01]  /*0d20*/  IMAD.HI.U32 R7, R7, R11, R6 ;  /* 0x0000000b07077227 */ /* 0x000fe200078e0006 */
[C---:B------:R-:W-:Y:S01]  /*0d30*/  LOP3.LUT R234, R0.reuse, 0x44, RZ, 0xfc, !PT ;  /* 0x0000004400ea7812 */ /* 0x040fe200078efcff */
[----:B------:R-:W-:Y:S01]  /*0d40*/  ULDC.64 UR16, c[0x0][0x210] ;  /* 0x0000840000107ab9 */ /* 0x000fe20000000a00 */
[----:B------:R-:W-:Y:S01]  /*0d50*/  IABS R44, R51 ;  /* 0x00000033002c7213 */ /* 0x000fe20000000000 */
[----:B---3--:R-:W-:Y:S01]  /*0d60*/  IMAD.MOV R11, RZ, RZ, -R9 ;  /* 0x000000ffff0b7224 */ /* 0x008fe200078e0a09 */
[----:B------:R-:W-:Y:S01]  /*0d70*/  ULDC UR21, c[0x0][0x238] ;  /* 0x00008e0000157ab9 */ /* 0x000fe20000000800 */
[----:B------:R-:W-:Y:S01]  /*0d80*/  IMAD.HI.U32 R7, R7, R3, RZ ;  /* 0x0000000307077227 */ /* 0x000fe200078e00ff */
[----:B------:R-:W-:Y:S01]  /*0d90*/  UIADD3 UR18, UR60, 0x2000, URZ ;  /* 0x000020003c127890 */ /* 0x000fe2000fffe03f */
[C---:B------:R-:W-:Y:S01]  /*0da0*/  LOP3.LUT R211, R0.reuse, 0x78, RZ, 0xfc, !PT ;  /* 0x0000007800d37812 */ /* 0x040fe200078efcff */
[----:B------:R-:W-:Y:S01]  /*0db0*/  ULDC UR23, c[0x0][0x238] ;  /* 0x00008e0000177ab9 */ /* 0x000fe20000000800 */
[----:B------:R-:W-:Y:S01]  /*0dc0*/  IMAD.MOV R7, RZ, RZ, -R7 ;  /* 0x000000ffff077224 */ /* 0x000fe200078e0a07 */
[----:B------:R-:W-:Y:S01]  /*0dd0*/  LOP3.LUT R214, R0, 0x72, RZ, 0xfc, !PT ;  /* 0x0000007200d67812 */ /* 0x000fe200078efcff */
[----:B------:R-:W-:Y:S01]  /*0de0*/  VIADD R52, R2, 0x1a ;  /* 0x0000001a02347836 */ /* 0x000fe20000000000 */
[----:B------:R-:W-:Y:S01]  /*0df0*/  LOP3.LUT R217, R0, 0x6a, RZ, 0xfc, !PT ;  /* 0x0000006a00d97812 */ /* 0x000fe200078efcff */
[----:B------:R-:W-:Y:S01]  /*0e00*/  IMAD R3, R10, R7, R3 ;  /* 0x000000070a037224 */ /* 0x000fe200078e0203 */
[----:B------:R-:W-:Y:S01]  /*0e10*/  LOP3.LUT R220, R0, 0x64, RZ, 0xfc, !PT ;  /* 0x0000006400dc7812 */ /* 0x000fe200078efcff */
[----:B------:R-:W-:Y:S01]  /*0e20*/  IMAD R7, R11, R4, RZ ;  /* 0x000000040b077224 */ /* 0x000fe200078e02ff */
[----:B------:R-:W-:Y:S01]  /*0e30*/  IABS R11, R5 ;  /* 0x00000005000b7213 */ /* 0x000fe20000000000 */
[----:B------:R-:W-:Y:S01]  /*0e40*/  VIADD R54, R2, 0x16 ;  /* 0x0000001602367836 */ /* 0x000fe20000000000 */
[----:B------:R-:W-:Y:S01]  /*0e50*/  ISETP.GT.U32.AND P0, PT, R10, R3, PT ;  /* 0x000000030a00720c */ /* 0x000fe20003f04070 */
[----:B------:R-:W-:Y:S01]  /*0e60*/  IMAD.HI.U32 R9, R9, R7, R8 ;  /* 0x0000000709097227 */ /* 0x000fe200078e0008 */
[----:B------:R-:W-:Y:S01]  /*0e70*/  IABS R48, R52 ;  /* 0x0000003400307213 */ /* 0x000fe20000000000 */
[----:B------:R-:W-:Y:S01]  /*0e80*/  USHF.R.U32.HI UR18, URZ, 0x4, UR18 ;  /* 0x000000043f127899 */ /* 0x000fe20008011612 */
[----:B------:R-:W-:Y:S01]  /*0e90*/  LOP3.LUT R223, R0, 0x5c, RZ, 0xfc, !PT ;  /* 0x0000005c00df7812 */ /* 0x000fe200078efcff */
[----:B------:R-:W-:Y:S01]  /*0ea0*/  VIADD R56, R2, 0x15 ;  /* 0x0000001502387836 */ /* 0x000fe20000000000 */
[C---:B------:R-:W-:Y:S01]  /*0eb0*/  LOP3.LUT R209, R0.reuse, 0x7c, RZ, 0xfc, !PT ;  /* 0x0000007c00d17812 */ /* 0x040fe200078efcff */
[C---:B------:R-:W-:Y:S01]  /*0ec0*/  IMAD.HI.U32 R6, R9.reuse, R11, RZ ;  /* 0x0000000b09067227 */ /* 0x040fe200078e00ff */
[C---:B------:R-:W-:Y:S01]  /*0ed0*/  LOP3.LUT R226, R0.reuse, 0x56, RZ, 0xfc, !PT ;  /* 0x0000005600e27812 */ /* 0x040fe200078efcff */
[----:B------:R-:W-:Y:S01]  /*0ee0*/  USHF.R.U32.HI UR28, URZ, 0x4, UR60 ;  /* 0x000000043f1c7899 */ /* 0x000fe2000801163c */
[C---:B------:R-:W-:Y:S01]  /*0ef0*/  LOP3.LUT R212, R0.reuse, 0x76, RZ, 0xfc, !PT ;  /* 0x0000007600d47812 */ /* 0x040fe200078efcff */
[----:B------:R-:W-:Y:S01]  /*0f00*/  IMAD.HI.U32 R7, R9, R12, RZ ;  /* 0x0000000c09077227 */ /* 0x000fe200078e00ff */
[C---:B------:R-:W-:Y:S01]  /*0f10*/  LOP3.LUT R229, R0.reuse, 0x50, RZ, 0xfc, !PT ;  /* 0x0000005000e57812 */ /* 0x040fe200078efcff */
[----:B------:R-:W-:Y:S01]  /*0f20*/  USGXT.U32 UR30, UR18, 0xe ;  /* 0x0000000e121e789a */ /* 0x000fe20008000000 */
[C---:B------:R-:W-:Y:S01]  /*0f30*/  LOP3.LUT R215, R0.reuse, 0x70, RZ, 0xfc, !PT ;  /* 0x0000007000d77812 */ /* 0x040fe200078efcff */
[----:B------:R-:W-:Y:S01]  /*0f40*/  IMAD.MOV R6, RZ, RZ, -R6 ;  /* 0x000000ffff067224 */ /* 0x000fe200078e0a06 */
[C---:B------:R-:W-:Y:S01]  /*0f50*/  LOP3.LUT R232, R0.reuse, 0x48, RZ, 0xfc, !PT ;  /* 0x0000004800e87812 */ /* 0x040fe200078efcff */
[----:B------:R-:W-:Y:S01]  /*0f60*/  IMAD.MOV R13, RZ, RZ, -R7 ;  /* 0x000000ffff0d7224 */ /* 0x000fe200078e0a07 */
[----:B------:R-:W-:Y:S01]  /*0f70*/  LOP3.LUT R218, R0, 0x68, RZ, 0xfc, !PT ;  /* 0x0000006800da7812 */ /* 0x000fe200078efcff */
[----:B------:R-:W-:Y:S01]  /*0f80*/  IMAD R7, R4, R6, R11 ;  /* 0x0000000604077224 */ /* 0x000fe200078e020b */
[----:B------:R-:W-:Y:S01]  /*0f90*/  LOP3.LUT R236, R0, 0x42, RZ, 0xfc, !PT ;  /* 0x0000004200ec7812 */ /* 0x000fe200078efcff */
[----:B------:R-:W-:Y:S01]  /*0fa0*/  @!P0 IMAD.IADD R3, R3, 0x1, -R10 ;  /* 0x0000000103038824 */ /* 0x000fe200078e0a0a */
[----:B------:R-:W-:Y:S01]  /*0fb0*/  ISETP.GE.AND P0, PT, R16, RZ, PT ;  /* 0x000000ff1000720c */ /* 0x000fe20003f06270 */
[C---:B------:R-:W-:Y:S01]  /*0fc0*/  IMAD R6, R4.reuse, R13, R12 ;  /* 0x0000000d04067224 */ /* 0x040fe200078e020c */
[----:B------:R-:W-:Y:S01]  /*0fd0*/  ISETP.GT.U32.AND P1, PT, R4, R7, PT ;  /* 0x000000070400720c */ /* 0x000fe20003f24070 */
[----:B------:R-:W-:Y:S01]  /*0fe0*/  IMAD.HI.U32 R8, R9, R14, RZ ;  /* 0x0000000e09087227 */ /* 0x000fe200078e00ff */
[----:B------:R-:W-:Y:S01]  /*0ff0*/  ISETP.GT.U32.AND P3, PT, R10, R3, PT ;  /* 0x000000030a00720c */ /* 0x000fe20003f64070 */
[----:B------:R-:W-:Y:S01]  /*1000*/  USGXT.U32 UR28, UR28, 0xe ;  /* 0x0000000e1c1c789a */ /* 0x000fe20008000000 */
[----:B------:R-:W-:Y:S01]  /*1010*/  ISETP.GT.U32.AND P6, PT, R4, R6, PT ;  /* 0x000000060400720c */ /* 0x000fe20003fc4070 */
[----:B------:R-:W-:Y:S01]  /*1020*/  IMAD.MOV R11, RZ, RZ, -R8 ;  /* 0x000000ffff0b7224 */ /* 0x000fe200078e0a08 */
[----:B------:R-:W-:Y:S01]  /*1030*/  IABS R8, R15 ;  /* 0x0000000f00087213 */ /* 0x000fe20000000000 */
[----:B------:R-:W-:Y:S01]  /*1040*/  VIADD R16, R2, 0x3a ;  /* 0x0000003a02107836 */ /* 0x000fe20000000000 */
[----:B------:R-:W-:Y:S01]  /*1050*/  LOP3.LUT R221, R0, 0x62, RZ, 0xfc, !PT ;  /* 0x0000006200dd7812 */ /* 0x000fe200078efcff */
[----:B------:R-:W-:Y:S01]  /*1060*/  IMAD R11, R4, R11, R14 ;  /* 0x0000000b040b7224 */ /* 0x000fe200078e020e */
[----:B------:R-:W-:Y:S01]  /*1070*/  LOP3.LUT R224, R0, 0x5a, RZ, 0xfc, !PT ;  /* 0x0000005a00e07812 */ /* 0x000fe200078efcff */
[----:B------:R-:W-:Y:S01]  /*1080*/  VIADD R14, R2, 0x3b ;  /* 0x0000003b020e7836 */ /* 0x000fe20000000000 */
[----:B------:R-:W-:Y:S01]  /*1090*/  IABS R12, R16 ;  /* 0x00000010000c7213 */ /* 0x000fe20000000000 */
[----:B------:R-:W-:Y:S01]  /*10a0*/  @!P1 IMAD.IADD R7, R7, 0x1, -R4 ;  /* 0x0000000107079824 */ /* 0x000fe200078e0a04 */
[----:B------:R-:W-:Y:S01]  /*10b0*/  LOP3.LUT R227, R0, 0x54, RZ, 0xfc, !PT ;  /* 0x0000005400e37812 */ /* 0x000fe200078efcff */
[----:B------:R-:W-:Y:S01]  /*10c0*/  @!P3 IMAD.IADD R3, R3, 0x1, -R10 ;  /* 0x000000010303b824 */ /* 0x000fe200078e0a0a */
[----:B------:R-:W-:Y:S01]  /*10d0*/  IABS R13, R14 ;  /* 0x0000000e000d7213 */ /* 0x000fe20000000000 */
[C---:B------:R-:W-:Y:S01]  /*10e0*/  IMAD.HI.U32 R5, R9.reuse, R8, RZ ;  /* 0x0000000809057227 */ /* 0x040fe200078e00ff */
[----:B------:R-:W-:Y:S01]  /*10f0*/  ISETP.NE.AND P3, PT, R24, RZ, PT ;  /* 0x000000ff1800720c */ /* 0x000fe20003f65270 */
[----:B------:R-:W-:Y:S01]  /*1100*/  ULDC UR19, c[0x0][0x23c] ;  /* 0x00008f0000137ab9 */ /* 0x000fe20000000800 */
[----:B------:R-:W-:Y:S01]  /*1110*/  LOP3.LUT R230, R0, 0x4c, RZ, 0xfc, !PT ;  /* 0x0000004c00e67812 */ /* 0x000fe200078efcff */
[----:B------:R-:W-:Y:S01]  /*1120*/  @!P6 IMAD.IADD R6, R6, 0x1, -R4 ;  /* 0x000000010606e824 */ /* 0x000fe200078e0a04 */
[----:B------:R-:W-:Y:S01]  /*1130*/  ISETP.GT.U32.AND P6, PT, R4, R7, PT ;  /* 0x000000070400720c */ /* 0x000fe20003fc4070 */
[----:B------:R-:W-:Y:S01]  /*1140*/  IMAD.MOV R5, RZ, RZ, -R5 ;  /* 0x000000ffff057224 */ /* 0x000fe200078e0a05 */
[----:B------:R-:W-:Y:S01]  /*1150*/  LOP3.LUT R233, R0, 0x46, RZ, 0xfc, !PT ;  /* 0x0000004600e97812 */ /* 0x000fe200078efcff */
[----:B------:R-:W-:Y:S01]  /*1160*/  @!P5 IMAD.MOV R3, RZ, RZ, -R3 ;  /* 0x000000ffff03d224 */ /* 0x000fe200078e0a03 */
[C---:B------:R-:W-:Y:S01]  /*1170*/  ISETP.GT.U32.AND P5, PT, R4.reuse, R11, PT ;  /* 0x0000000b0400720c */ /* 0x040fe20003fa4070 */
[C---:B------:R-:W-:Y:S01]  /*1180*/  IMAD R8, R4.reuse, R5, R8 ;  /* 0x0000000504087224 */ /* 0x040fe200078e0208 */
[----:B------:R-:W-:Y:S01]  /*1190*/  ISETP.GT.U32.AND P1, PT, R4, R6, PT ;  /* 0x000000060400720c */ /* 0x000fe20003f24070 */
[----:B------:R-:W-:Y:S01]  /*11a0*/  IMAD.HI.U32 R5, R9, R13, RZ ;  /* 0x0000000d09057227 */ /* 0x000fe200078e00ff */
[----:B------:R-:W-:Y:S01]  /*11b0*/  UIADD3 UR18, UP1, UR30, 0x2, URZ ;  /* 0x000000021e127890 */ /* 0x000fe2000ff3e03f */
[----:B------:R-:W-:-:S02]  /*11c0*/  @!P3 LOP3.LUT R3, RZ, R24, RZ, 0x33, !PT ;  /* 0x00000018ff03b212 */ /* 0x000fc400078e33ff */
[----:B------:R-:W-:Y:S01]  /*11d0*/  IMAD.MOV R5, RZ, RZ, -R5 ;  /* 0x000000ffff057224 */ /* 0x000fe200078e0a05 */
[----:B------:R-:W-:Y:S01]  /*11e0*/  ISETP.GE.AND P3, PT, R15, RZ, PT ;  /* 0x000000ff0f00720c */ /* 0x000fe20003f66270 */
[--C-:B------:R-:W-:Y:S01]  /*11f0*/  @!P6 IMAD.IADD R7, R7, 0x1, -R4.reuse ;  /* 0x000000010707e824 */ /* 0x100fe200078e0a04 */
[C---:B------:R-:W-:Y:S01]  /*1200*/  ISETP.GT.U32.AND P6, PT, R4.reuse, R8, PT ;  /* 0x000000080400720c */ /* 0x040fe20003fc4070 */
[----:B------:R-:W-:Y:S01]  /*1210*/  IMAD R13, R4, R5, R13 ;  /* 0x00000005040d7224 */ /* 0x000fe200078e020d */
[----:B------:R-:W-:Y:S01]  /*1220*/  LEA.HI R208, R133, 0x7e, RZ, 0x1a ;  /* 0x0000007e85d07811 */ /* 0x000fe200078fd0ff */
[----:B------:R-:W-:Y:S01]  /*1230*/  @!P5 IMAD.IADD R11, R11, 0x1, -R4 ;  /* 0x000000010b0bd824 */ /* 0x000fe200078e0a04 */
[----:B------:R-:W-:Y:S01]  /*1240*/  ISETP.GE.AND P5, PT, R16, RZ, PT ;  /* 0x000000ff1000720c */ /* 0x000fe20003fa6270 */
[----:B------:R-:W-:Y:S01]  /*1250*/  IMAD.MOV.U32 R5, RZ, RZ, R7 ;  /* 0x000000ffff057224 */ /* 0x000fe200078e0007 */
[----:B------:R-:W-:Y:S01]  /*1260*/  IABS R16, R21 ;  /* 0x0000001500107213 */ /* 0x000fe20000000000 */
[----:B------:R-:W-:Y:S01]  /*1270*/  IMAD.HI.U32 R10, R9, R12, RZ ;  /* 0x0000000c090a7227 */ /* 0x000fe200078e00ff */
[----:B------:R-:W-:-:S02]  /*1280*/  LEA.HI R207, R133, 0x6e, RZ, 0x1a ;  /* 0x0000006e85cf7811 */ /* 0x000fc400078fd0ff */
[----:B------:R-:W-:Y:S01]  /*1290*/  LEA.HI R206, R133, 0x5e, RZ, 0x1a ;  /* 0x0000005e85ce7811 */ /* 0x000fe200078fd0ff */
[----:B------:R-:W-:Y:S01]  /*12a0*/  @!P2 IMAD.MOV R5, RZ, RZ, -R5 ;  /* 0x000000ffff05a224 */ /* 0x000fe200078e0a05 */
[----:B------:R-:W-:Y:S01]  /*12b0*/  ISETP.GT.U32.AND P2, PT, R4, R11, PT ;  /* 0x0000000b0400720c */ /* 0x000fe20003f44070 */
[----:B------:R-:W-:Y:S01]  /*12c0*/  @!P1 IMAD.IADD R6, R6, 0x1, -R4 ;  /* 0x0000000106069824 */ /* 0x000fe200078e0a04 */
[----:B------:R-:W-:Y:S01]  /*12d0*/  ISETP.GE.AND P1, PT, R14, RZ, PT ;  /* 0x000000ff0e00720c */ /* 0x000fe20003f26270 */
[----:B------:R-:W-:Y:S01]  /*12e0*/  IMAD.MOV R15, RZ, RZ, -R10 ;  /* 0x000000ffff0f7224 */ /* 0x000fe200078e0a0a */
[----:B------:R-:W-:Y:S01]  /*12f0*/  LOP3.LUT R237, R0, 0x40, RZ, 0xfc, !PT ;  /* 0x0000004000ed7812 */ /* 0x000fe200078efcff */
[----:B------:R-:W-:Y:S02]  /*1300*/  @!P6 IMAD.IADD R8, R8, 0x1, -R4 ;  /* 0x000000010808e824 */ /* 0x000fe400078e0a04 */
[C---:B------:R-:W-:Y:S02]  /*1310*/  IMAD R10, R4.reuse, R15, R12 ;  /* 0x0000000f040a7224 */ /* 0x040fe400078e020c */
[----:B------:R-:W-:Y:S01]  /*1320*/  @!P4 IMAD.MOV R6, RZ, RZ, -R6 ;  /* 0x000000ffff06c224 */ /* 0x000fe200078e0a06 */
[----:B------:R-:W-:Y:S01]  /*1330*/  ISETP.GT.U32.AND P4, PT, R4, R13, PT ;  /* 0x0000000d0400720c */ /* 0x000fe20003f84070 */
[----:B------:R-:W-:Y:S01]  /*1340*/  VIADD R14, R2, 0x39 ;  /* 0x00000039020e7836 */ /* 0x000fe20000000000 */
[C---:B------:R-:W-:Y:S01]  /*1350*/  ISETP.GT.U32.AND P6, PT, R4.reuse, R8, PT ;  /* 0x000000080400720c */ /* 0x040fe20003fc4070 */
[----:B------:R-:W-:Y:S01]  /*1360*/  @!P2 IMAD.IADD R11, R11, 0x1, -R4 ;  /* 0x000000010b0ba824 */ /* 0x000fe200078e0a04 */
[----:B------:R-:W-:Y:S01]  /*1370*/  ISETP.GT.U32.AND P2, PT, R4, R10, PT ;  /* 0x0000000a0400720c */ /* 0x000fe20003f44070 */
[----:B------:R-:W-:Y:S01]  /*1380*/  IMAD.HI.U32 R15, R9, R18, RZ ;  /* 0x00000012090f7227 */ /* 0x000fe200078e00ff */
[----:B------:R-:W-:-:S03]  /*1390*/  IABS R12, R14 ;  /* 0x0000000e000c7213 */ /* 0x000fc60000000000 */
[----:B------:R-:W-:Y:S02]  /*13a0*/  IMAD.MOV R19, RZ, RZ, -R15 ;  /* 0x000000ffff137224 */ /* 0x000fe400078e0a0f */
[----:B------:R-:W-:-:S04]  /*13b0*/  IMAD.HI.U32 R7, R9, R12, RZ ;  /* 0x0000000c09077227 */ /* 0x000fc800078e00ff */
[--C-:B------:R-:W-:Y:S02]  /*13c0*/  @!P4 IMAD.IADD R13, R13, 0x1, -R4.reuse ;  /* 0x000000010d0dc824 */ /* 0x100fe400078e0a04 */
[----:B------:R-:W-:Y:S02]  /*13d0*/  IMAD.MOV R7, RZ, RZ, -R7 ;  /* 0x000000ffff077224 */ /* 0x000fe400078e0a07 */
[--C-:B------:R-:W-:Y:S01]  /*13e0*/  @!P6 IMAD.IADD R8, R8, 0x1, -R4.reuse ;  /* 0x000000010808e824 */ /* 0x100fe200078e0a04 */
[----:B------:R-:W-:Y:S01]  /*13f0*/  ISETP.GE.AND P6, PT, R14, RZ, PT ;  /* 0x000000ff0e00720c */ /* 0x000fe20003fc6270 */
[----:B------:R-:W-:Y:S01]  /*1400*/  @!P2 IMAD.IADD R10, R10, 0x1, -R4 ;  /* 0x000000010a0aa824 */ /* 0x000fe200078e0a04 */
[C---:B------:R-:W-:Y:S01]  /*1410*/  ISETP.GT.U32.AND P2, PT, R4.reuse, R13, PT ;  /* 0x0000000d0400720c */ /* 0x040fe20003f44070 */
[----:B------:R-:W-:Y:S02]  /*1420*/  IMAD R12, R4, R7, R12 ;  /* 0x00000007040c7224 */ /* 0x000fe400078e020c */
[----:B------:R-:W-:-:S03]  /*1430*/  IMAD.HI.U32 R14, R9, R16, RZ ;  /* 0x00000010090e7227 */ /* 0x000fc600078e00ff */
[C---:B------:R-:W-:Y:S01]  /*1440*/  ISETP.GT.U32.AND P4, PT, R4.reuse, R12, PT ;  /* 0x0000000c0400720c */ /* 0x040fe20003f84070 */
[----:B------:R-:W-:Y:S02]  /*1450*/  IMAD.MOV.U32 R7, RZ, RZ, R11 ;  /* 0x000000ffff077224 */ /* 0x000fe400078e000b */
[----:B------:R-:W-:Y:S02]  /*1460*/  IMAD.MOV R17, RZ, RZ, -R14 ;  /* 0x000000ffff117224 */ /* 0x000fe400078e0a0e */
[----:B------:R-:W-:Y:S01]  /*1470*/  @!P0 IMAD.MOV R7, RZ, RZ, -R7 ;  /* 0x000000ffff078224 */ /* 0x000fe200078e0a07 */
[C---:B------:R-:W-:Y:S01]  /*1480*/  ISETP.GT.U32.AND P0, PT, R4.reuse, R10, PT ;  /* 0x0000000a0400720c */ /* 0x040fe20003f04070 */
[----:B------:R-:W-:Y:S02]  /*1490*/  IMAD R15, R4, R17, R16 ;  /* 0x00000011040f7224 */ /* 0x000fe400078e0210 */
[----:B------:R-:W-:-:S04]  /*14a0*/  IMAD.HI.U32 R11, R9, R20, RZ ;  /* 0x00000014090b7227 */ /* 0x000fc800078e00ff */
[----:B------:R-:W-:Y:S01]  /*14b0*/  @!P2 IMAD.IADD R13, R13, 0x1, -R4 ;  /* 0x000000010d0da824 */ /* 0x000fe200078e0a04 */
[C---:B------:R-:W-:Y:S01]  /*14c0*/  ISETP.GT.U32.AND P2, PT, R4.reuse, R15, PT ;  /* 0x0000000f0400720c */ /* 0x040fe20003f44070 */
[----:B------:R-:W-:Y:S02]  /*14d0*/  IMAD.MOV R11, RZ, RZ, -R11 ;  /* 0x000000ffff0b7224 */ /* 0x000fe400078e0a0b */
[C---:B------:R-:W-:Y:S02]  /*14e0*/  IMAD R14, R4.reuse, R19, R18 ;  /* 0x00000013040e7224 */ /* 0x040fe400078e0212 */
[----:B------:R-:W-:Y:S02]  /*14f0*/  IMAD R17, R4, R11, R20 ;  /* 0x0000000b04117224 */ /* 0x000fe400078e0214 */
[----:B------:R-:W-:Y:S01]  /*1500*/  @!P0 IMAD.IADD R10, R10, 0x1, -R4 ;  /* 0x000000010a0a8824 */ /* 0x000fe200078e0a04 */
[----:B------:R-:W-:Y:S01]  /*1510*/  ISETP.GT.U32.AND P0, PT, R4, R14, PT ;  /* 0x0000000e0400720c */ /* 0x000fe20003f04070 */
[----:B------:R-:W-:-:S02]  /*1520*/  VIADD R18, R2, 0x35 ;  /* 0x0000003502127836 */ /* 0x000fc40000000000 */
[----:B------:R-:W-:Y:S01]  /*1530*/  @!P5 IMAD.MOV R10, RZ, RZ, -R10 ;  /* 0x000000ffff0ad224 */ /* 0x000fe200078e0a0a */
[----:B------:R-:W-:Y:S01]  /*1540*/  ISETP.GT.U32.AND P5, PT, R4, R17, PT ;  /* 0x000000110400720c */ /* 0x000fe20003fa4070 */
[--C-:B------:R-:W-:Y:S01]  /*1550*/  @!P4 IMAD.IADD R12, R12, 0x1, -R4.reuse ;  /* 0x000000010c0cc824 */ /* 0x100fe200078e0a04 */
[----:B------:R-:W-:Y:S01]  /*1560*/  IABS R16, R18 ;  /* 0x0000001200107213 */ /* 0x000fe20000000000 */
[----:B------:R-:W-:Y:S02]  /*1570*/  @!P2 IMAD.IADD R15, R15, 0x1, -R4 ;  /* 0x000000010f0fa824 */ /* 0x000fe400078e0a04 */
[----:B------:R-:W-:Y:S01]  /*1580*/  @!P3 IMAD.MOV R8, RZ, RZ, -R8 ;  /* 0x000000ffff08b224 */ /* 0x000fe200078e0a08 */
[----:B------:R-:W-:Y:S01]  /*1590*/  ISETP.GT.U32.AND P4, PT, R4, R12, PT ;  /* 0x0000000c0400720c */ /* 0x000fe20003f84070 */
[----:B------:R-:W-:Y:S01]  /*15a0*/  IMAD.MOV.U32 R11, RZ, RZ, R13 ;  /* 0x000000ffff0b7224 */ /* 0x000fe200078e000d */
[----:B------:R-:W-:Y:S01]  /*15b0*/  ISETP.GE.AND P3, PT, R21, RZ, PT ;  /* 0x000000ff1500720c */ /* 0x000fe20003f66270 */
[----:B------:R-:W-:Y:S01]  /*15c0*/  VIADD R21, R2, 0x34 ;  /* 0x0000003402157836 */ /* 0x000fe20000000000 */
[----:B------:R-:W-:Y:S01]  /*15d0*/  ISETP.GT.U32.AND P2, PT, R4, R15, PT ;  /* 0x0000000f0400720c */ /* 0x000fe20003f44070 */
[----:B------:R-:W-:-:S03]  /*15e0*/  IMAD.HI.U32 R13, R9, R16, RZ ;  /* 0x00000010090d7227 */ /* 0x000fc600078e00ff */
[----:B------:R-:W-:Y:S01]  /*15f0*/  IABS R19, R21 ;  /* 0x0000001500137213 */ /* 0x000fe20000000000 */
[--C-:B------:R-:W-:Y:S02]  /*1600*/  @!P5 IMAD.IADD R17, R17, 0x1, -R4.reuse ;  /* 0x000000011111d824 */ /* 0x100fe400078e0a04 */
[----:B------:R-:W-:Y:S02]  /*1610*/  IMAD.MOV R13, RZ, RZ, -R13 ;  /* 0x000000ffff0d7224 */ /* 0x000fe400078e0a0d */
[----:B------:R-:W-:Y:S01]  /*1620*/  @!P0 IMAD.IADD R14, R14, 0x1, -R4 ;  /* 0x000000010e0e8824 */ /* 0x000fe200078e0a04 */
[C---:B------:R-:W-:Y:S01]  /*1630*/  ISETP.GT.U32.AND P5, PT, R4.reuse, R17, PT ;  /* 0x000000110400720c */ /* 0x040fe20003fa4070 */
[----:B------:R-:W-:Y:S02]  /*1640*/  IMAD R16, R4, R13, R16 ;  /* 0x0000000d04107224 */ /* 0x000fe400078e0210 */
[----:B------:R-:W-:Y:S01]  /*1650*/  @!P4 IMAD.IADD R12, R12, 0x1, -R4 ;  /* 0x000000010c0cc824 */ /* 0x000fe200078e0a04 */
[----:B------:R-:W-:Y:S01]  /*1660*/  ISETP.GE.AND P4, PT, R23, RZ, PT ;  /* 0x000000ff1700720c */ /* 0x000fe20003f86270 */
[----:B------:R-:W-:Y:S01]  /*1670*/  IMAD.HI.U32 R13, R9, R19, RZ ;  /* 0x00000013090d7227 */ /* 0x000fe200078e00ff */
[----:B------:R-:W-:-:S03]  /*1680*/  ISETP.GT.U32.AND P0, PT, R4, R14, PT ;  /* 0x0000000e0400720c */ /* 0x000fc60003f04070 */
[----:B------:R-:W-:Y:S01]  /*1690*/  @!P2 IMAD.IADD R15, R15, 0x1, -R4 ;  /* 0x000000010f0fa824 */ /* 0x000fe200078e0a04 */
[----:B------:R-:W-:Y:S01]  /*16a0*/  ISETP.GE.AND P2, PT, R18, RZ, PT ;  /* 0x000000ff1200720c */ /* 0x000fe20003f46270 */
[----:B------:R-:W-:Y:S02]  /*16b0*/  VIADD R23, R2, 0x33 ;  /* 0x0000003302177836 */ /* 0x000fe40000000000 */
[----:B------:R-:W-:Y:S01]  /*16c0*/  @!P6 IMAD.MOV R12, RZ, RZ, -R12 ;  /* 0x000000ffff0ce224 */ /* 0x000fe200078e0a0c */
[C---:B------:R-:W-:Y:S01]  /*16d0*/  ISETP.GT.U32.AND P6, PT, R4.reuse, R16, PT ;  /* 0x000000100400720c */ /* 0x040fe20003fc4070 */
[----:B------:R-:W-:Y:S01]  /*16e0*/  IMAD.MOV R18, RZ, RZ, -R13 ;  /* 0x000000ffff127224 */ /* 0x000fe200078e0a0d */
[----:B------:R-:W-:Y:S01]  /*16f0*/  IABS R20, R23 ;  /* 0x0000001700147213 */ /* 0x000fe20000000000 */
[----:B------:R-:W-:Y:S02]  /*1700*/  @!P5 IMAD.IADD R17, R17, 0x1, -R4 ;  /* 0x000000011111d824 */ /* 0x000fe400078e0a04 */
[----:B------:R-:W-:-:S02]  /*1710*/  IMAD R19, R4, R18, R19 ;  /* 0x0000001204137224 */ /* 0x000fc400078e0213 */
[----:B------:R-:W-:-:S03]  /*1720*/  IMAD.HI.U32 R13, R9, R20, RZ ;  /* 0x00000014090d7227 */ /* 0x000fc600078e00ff */
[----:B------:R-:W-:Y:S01]  /*1730*/  ISETP.GT.U32.AND P5, PT, R4, R19, PT ;  /* 0x000000130400720c */ /* 0x000fe20003fa4070 */
[--C-:B------:R-:W-:Y:S01]  /*1740*/  @!P0 IMAD.IADD R14, R14, 0x1, -R4.reuse ;  /* 0x000000010e0e8824 */ /* 0x100fe200078e0a04 */
[----:B------:R-:W-:Y:S01]  /*1750*/  ISETP.GE.AND P0, PT, R21, RZ, PT ;  /* 0x000000ff1500720c */ /* 0x000fe20003f06270 */
[----:B------:R-:W-:Y:S02]  /*1760*/  IMAD.MOV R21, RZ, RZ, -R13 ;  /* 0x000000ffff157224 */ /* 0x000fe400078e0a0d */
[----:B------:R-:W-:Y:S02]  /*1770*/  @!P6 IMAD.IADD R16, R16, 0x1, -R4 ;  /* 0x000000011010e824 */ /* 0x000fe400078e0a04 */
[----:B------:R-:W-:Y:S02]  /*1780*/  IMAD.MOV.U32 R13, RZ, RZ, R15 ;  /* 0x000000ffff0d7224 */ /* 0x000fe400078e000f */
[C---:B------:R-:W-:Y:S01]  /*1790*/  IMAD R18, R4.reuse, R21, R20 ;  /* 0x0000001504127224 */ /* 0x040fe200078e0214 */
[----:B------:R-:W-:Y:S01]  /*17a0*/  ISETP.GT.U32.AND P6, PT, R4, R16, PT ;  /* 0x000000100400720c */ /* 0x000fe20003fc4070 */
[----:B------:R-:W-:-:S02]  /*17b0*/  IMAD.MOV.U32 R15, RZ, RZ, R17 ;  /* 0x000000ffff0f7224 */ /* 0x000fc400078e0011 */
[----:B------:R-:W-:Y:S02]  /*17c0*/  VIADD R24, R2, 0x32 ;  /* 0x0000003202187836 */ /* 0x000fe40000000000 */
[----:B------:R-:W-:Y:S01]  /*17d0*/  @!P4 IMAD.MOV R15, RZ, RZ, -R15 ;  /* 0x000000ffff0fc224 */ /* 0x000fe200078e0a0f */
[----:B------:R-:W-:Y:S01]  /*17e0*/  ISETP.GT.U32.AND P4, PT, R4, R18, PT ;  /* 0x000000120400720c */ /* 0x000fe20003f84070 */
[--C-:B------:R-:W-:Y:S02]  /*17f0*/  @!P5 IMAD.IADD R19, R19, 0x1, -R4.reuse ;  /* 0x000000011313d824 */ /* 0x100fe400078e0a04 */
[----:B------:R-:W-:Y:S01]  /*1800*/  @!P1 IMAD.MOV R11, RZ, RZ, -R11 ;  /* 0x000000ffff0b9224 */ /* 0x000fe200078e0a0b */
[----:B------:R-:W-:Y:S01]  /*1810*/  ISETP.GE.AND P1, PT, R22, RZ, PT ;  /* 0x000000ff1600720c */ /* 0x000fe20003f26270 */
[----:B------:R-:W-:Y:S01]  /*1820*/  VIADD R20, R2, 0x31 ;  /* 0x0000003102147836 */ /* 0x000fe20000000000 */
[----:B------:R-:W-:Y:S01]  /*1830*/  IABS R22, R24 ;  /* 0x0000001800167213 */ /* 0x000fe20000000000 */
[----:B------:R-:W-:Y:S01]  /*1840*/  @!P6 IMAD.IADD R16, R16, 0x1, -R4 ;  /* 0x000000011010e824 */ /* 0x000fe200078e0a04 */
[----:B------:R-:W-:Y:S01]  /*1850*/  ISETP.GT.U32.AND P5, PT, R4, R19, PT ;  /* 0x000000130400720c */ /* 0x000fe20003fa4070 */
[----:B------:R-:W-:Y:S01]  /*1860*/  @!P3 IMAD.MOV R13, RZ, RZ, -R13 ;  /* 0x000000ffff0db224 */ /* 0x000fe200078e0a0d */
[----:B------:R-:W-:Y:S01]  /*1870*/  ISETP.GE.AND P6, PT, R20, RZ, PT ;  /* 0x000000ff1400720c */ /* 0x000fe20003fc6270 */
[----:B------:R-:W-:Y:S01]  /*1880*/  IMAD.HI.U32 R17, R9, R22, RZ ;  /* 0x0000001609117227 */ /* 0x000fe200078e00ff */
[----:B------:R-:W-:-:S02]  /*1890*/  IABS R20, R20 ;  /* 0x0000001400147213 */ /* 0x000fc40000000000 */
[----:B------:R-:W-:Y:S01]  /*18a0*/  ISETP.GE.AND P3, PT, R23, RZ, PT ;  /* 0x000000ff1700720c */ /* 0x000fe20003f66270 */
[----:B------:R-:W-:Y:S02]  /*18b0*/  IMAD.MOV R17, RZ, RZ, -R17 ;  /* 0x000000ffff117224 */ /* 0x000fe400078e0a11 */
[----:B------:R-:W-:Y:S02]  /*18c0*/  @!P4 IMAD.IADD R18, R18, 0x1, -R4 ;  /* 0x000000011212c824 */ /* 0x000fe400078e0a04 */
[C---:B------:R-:W-:Y:S01]  /*18d0*/  IMAD R21, R4.reuse, R17, R22 ;  /* 0x0000001104157224 */ /* 0x040fe200078e0216 */
[----:B------:R-:W-:Y:S01]  /*18e0*/  IABS R22, R26 ;  /* 0x0000001a00167213 */ /* 0x000fe20000000000 */
[----:B------:R-:W-:Y:S01]  /*18f0*/  IMAD.HI.U32 R17, R9, R20, RZ ;  /* 0x0000001409117227 */ /* 0x000fe200078e00ff */
[----:B------:R-:W-:-:S03]  /*1900*/  ISETP.GT.U32.AND P4, PT, R4, R18, PT ;  /* 0x000000120400720c */ /* 0x000fc60003f84070 */
[----:B------:R-:W-:Y:S01]  /*1910*/  @!P5 IMAD.IADD R19, R19, 0x1, -R4 ;  /* 0x000000011313d824 */ /* 0x000fe200078e0a04 */
[----:B------:R-:W-:Y:S01]  /*1920*/  ISETP.GT.U32.AND P5, PT, R4, R21, PT ;  /* 0x000000150400720c */ /* 0x000fe20003fa4070 */
[----:B------:R-:W-:Y:S02]  /*1930*/  IMAD.MOV R23, RZ, RZ, -R17 ;  /* 0x000000ffff177224 */ /* 0x000fe400078e0a11 */
[----:B------:R-:W-:Y:S02]  /*1940*/  IMAD.MOV.U32 R17, RZ, RZ, R19 ;  /* 0x000000ffff117224 */ /* 0x000fe400078e0013 */
[----:B------:R-:W-:-:S04]  /*1950*/  IMAD.HI.U32 R19, R9, R22, RZ ;  /* 0x0000001609137227 */ /* 0x000fc800078e00ff */
[----:B------:R-:W-:Y:S02]  /*1960*/  IMAD R20, R4, R23, R20 ;  /* 0x0000001704147224 */ /* 0x000fe400078e0214 */
[----:B------:R-:W-:Y:S02]  /*1970*/  IMAD.MOV R23, RZ, RZ, -R19 ;  /* 0x000000ffff177224 */ /* 0x000fe400078e0a13 */
[----:B------:R-:W-:Y:S01]  /*1980*/  @!P4 IMAD.IADD R18, R18, 0x1, -R4 ;  /* 0x000000011212c824 */ /* 0x000fe200078e0a04 */
[C---:B------:R-:W-:Y:S01]  /*1990*/  ISETP.GT.U32.AND P4, PT, R4.reuse, R20, PT ;  /* 0x000000140400720c */ /* 0x040fe20003f84070 */
[C---:B------:R-:W-:Y:S02]  /*19a0*/  IMAD R23, R4.reuse, R23, R22 ;  /* 0x0000001704177224 */ /* 0x040fe400078e0216 */
[----:B------:R-:W-:Y:S02]  /*19b0*/  @!P5 IMAD.IADD R21, R21, 0x1, -R4 ;  /* 0x000000011515d824 */ /* 0x000fe400078e0a04 */
[----:B------:R-:W-:Y:S01]  /*19c0*/  @!P3 IMAD.MOV R18, RZ, RZ, -R18 ;  /* 0x000000ffff12b224 */ /* 0x000fe200078e0a12 */
[C---:B------:R-:W-:Y:S01]  /*19d0*/  ISETP.GT.U32.AND P3, PT, R4.reuse, R23, PT ;  /* 0x000000170400720c */ /* 0x040fe20003f64070 */
[----:B------:R-:W-:Y:S01]  /*19e0*/  @!P1 IMAD.MOV R14, RZ, RZ, -R14 ;  /* 0x000000ffff0e9224 */ /* 0x000fe200078e0a0e */
[----:B------:R-:W-:Y:S01]  /*19f0*/  ISETP.GT.U32.AND P5, PT, R4, R21, PT ;  /* 0x000000150400720c */ /* 0x000fe20003fa4070 */
[----:B------:R-:W-:Y:S01]  /*1a00*/  @!P2 IMAD.MOV R16, RZ, RZ, -R16 ;  /* 0x000000ffff10a224 */ /* 0x000fe200078e0a10 */
[----:B------:R-:W-:Y:S01]  /*1a10*/  ISETP.GE.AND P1, PT, R24, RZ, PT ;  /* 0x000000ff1800720c */ /* 0x000fe20003f26270 */
[----:B------:R-:W-:Y:S01]  /*1a20*/  @!P0 IMAD.MOV R17, RZ, RZ, -R17 ;  /* 0x000000ffff118224 */ /* 0x000fe200078e0a11 */
[----:B------:R-:W-:Y:S01]  /*1a30*/  IABS R24, R27 ;  /* 0x0000001b00187213 */ /* 0x000fe20000000000 */
[----:B------:R-:W-:Y:S01]  /*1a40*/  @!P4 IMAD.IADD R20, R20, 0x1, -R4 ;  /* 0x000000011414c824 */ /* 0x000fe200078e0a04 */
[----:B------:R-:W-:Y:S01]  /*1a50*/  ISETP.GE.AND P2, PT, R26, RZ, PT ;  /* 0x000000ff1a00720c */ /* 0x000fe20003f46270 */
[----:B------:R-:W-:Y:S01]  /*1a60*/  VIADD R57, R2, 0x14 ;  /* 0x0000001402397836 */ /* 0x000fe20000000000 */
[----:B------:R-:W-:Y:S01]  /*1a70*/  IABS R26, R28 ;  /* 0x0000001c001a7213 */ /* 0x000fe20000000000 */
[----:B------:R-:W-:Y:S01]  /*1a80*/  IMAD.HI.U32 R19, R9, R24, RZ ;  /* 0x0000001809137227 */ /* 0x000fe200078e00ff */
[----:B------:R-:W-:-:S02]  /*1a90*/  ISETP.GE.AND P0, PT, R27, RZ, PT ;  /* 0x000000ff1b00720c */ /* 0x000fc40003f06270 */
[----:B------:R-:W-:Y:S01]  /*1aa0*/  IABS R27, R30 ;  /* 0x0000001e001b7213 */ /* 0x000fe20000000000 */
[--C-:B------:R-:W-:Y:S01]  /*1ab0*/  @!P3 IMAD.IADD R23, R23, 0x1, -R4.reuse ;  /* 0x000000011717b824 */ /* 0x100fe200078e0a04 */
[C---:B------:R-:W-:Y:S01]  /*1ac0*/  ISETP.GT.U32.AND P4, PT, R4.reuse, R20, PT ;  /* 0x000000140400720c */ /* 0x040fe20003f84070 */
[----:B------:R-:W-:Y:S01]  /*1ad0*/  IMAD.MOV R19, RZ, RZ, -R19 ;  /* 0x000000ffff137224 */ /* 0x000fe200078e0a13 */
[----:B------:R-:W-:Y:S01]  /*1ae0*/  IABS R53, R57 ;  /* 0x0000003900357213 */ /* 0x000fe20000000000 */
[----:B------:R-:W-:Y:S01]  /*1af0*/  @!P5 IMAD.IADD R21, R21, 0x1, -R4 ;  /* 0x000000011515d824 */ /* 0x000fe200078e0a04 */
[C---:B------:R-:W-:Y:S01]  /*1b00*/  ISETP.GT.U32.AND P3, PT, R4.reuse, R23, PT ;  /* 0x000000170400720c */ /* 0x040fe20003f64070 */
[C---:B------:R-:W-:Y:S02]  /*1b10*/  IMAD R22, R4.reuse, R19, R24 ;  /* 0x0000001304167224 */ /* 0x040fe400078e0218 */
[----:B------:R-:W-:Y:S02]  /*1b20*/  IMAD.MOV.U32 R19, RZ, RZ, R21 ;  /* 0x000000ffff137224 */ /* 0x000fe400078e0015 */
[----:B------:R-:W-:Y:S01]  /*1b30*/  IMAD.HI.U32 R21, R9, R26, RZ ;  /* 0x0000001a09157227 */ /* 0x000fe200078e00ff */
[----:B------:R-:W-:-:S03]  /*1b40*/  ISETP.GT.U32.AND P5, PT, R4, R22, PT ;  /* 0x000000160400720c */ /* 0x000fc60003fa4070 */
[----:B------:R-:W-:-:S04]  /*1b50*/  IMAD.HI.U32 R24, R9, R27, RZ ;  /* 0x0000001b09187227 */ /* 0x000fc800078e00ff */
[----:B------:R-:W-:Y:S02]  /*1b60*/  IMAD.MOV R21, RZ, RZ, -R21 ;  /* 0x000000ffff157224 */ /* 0x000fe400078e0a15 */
[----:B------:R-:W-:Y:S02]  /*1b70*/  IMAD.MOV R24, RZ, RZ, -R24 ;  /* 0x000000ffff187224 */ /* 0x000fe400078e0a18 */
[----:B------:R-:W-:Y:S02]  /*1b80*/  IMAD R26, R4, R21, R26 ;  /* 0x00000015041a7224 */ /* 0x000fe400078e021a */
[----:B------:R-:W-:-:S04]  /*1b90*/  IMAD.HI.U32 R21, R9, R29, RZ ;  /* 0x0000001d09157227 */ /* 0x000fc800078e00ff */
[--C-:B------:R-:W-:Y:S01]  /*1ba0*/  @!P3 IMAD.IADD R23, R23, 0x1, -R4.reuse ;  /* 0x000000011717b824 */ /* 0x100fe200078e0a04 */
[C---:B------:R-:W-:Y:S01]  /*1bb0*/  ISETP.GT.U32.AND P3, PT, R4.reuse, R26, PT ;  /* 0x0000001a0400720c */ /* 0x040fe20003f64070 */
[----:B------:R-:W-:Y:S02]  /*1bc0*/  IMAD R27, R4, R24, R27 ;  /* 0x00000018041b7224 */ /* 0x000fe400078e021b */
[----:B------:R-:W-:Y:S02]  /*1bd0*/  IMAD.MOV R24, RZ, RZ, -R21 ;  /* 0x000000ffff187224 */ /* 0x000fe400078e0a15 */
[----:B------:R-:W-:Y:S02]  /*1be0*/  IMAD.MOV.U32 R21, RZ, RZ, R23 ;  /* 0x000000ffff157224 */ /* 0x000fe400078e0017 */
[--C-:B------:R-:W-:Y:S02]  /*1bf0*/  @!P5 IMAD.IADD R22, R22, 0x1, -R4.reuse ;  /* 0x000000011616d824 */ /* 0x100fe400078e0a04 */
[----:B------:R-:W-:Y:S01]  /*1c00*/  @!P2 IMAD.MOV R21, RZ, RZ, -R21 ;  /* 0x000000ffff15a224 */ /* 0x000fe200078e0a15 */
[----:B------:R-:W-:Y:S01]  /*1c10*/  ISETP.GT.U32.AND P2, PT, R4, R27, PT ;  /* 0x0000001b0400720c */ /* 0x000fe20003f44070 */
[----:B------:R-:W-:Y:S01]  /*1c20*/  VIADD R23, R2, 0x2b ;  /* 0x0000002b02177836 */ /* 0x000fe20000000000 */
[----:B------:R-:W-:Y:S01]  /*1c30*/  ISETP.GT.U32.AND P5, PT, R4, R22, PT ;  /* 0x000000160400720c */ /* 0x000fe20003fa4070 */
[----:B------:R-:W-:Y:S01]  /*1c40*/  @!P1 IMAD.MOV R19, RZ, RZ, -R19 ;  /* 0x000000ffff139224 */ /* 0x000fe200078e0a13 */
[----:B------:R-:W-:Y:S01]  /*1c50*/  ISETP.GE.AND P1, PT, R28, RZ, PT ;  /* 0x000000ff1c00720c */ /* 0x000fe20003f26270 */
[----:B------:R-:W-:Y:S01]  /*1c60*/  IMAD R29, R4, R24, R29 ;  /* 0x00000018041d7224 */ /* 0x000fe200078e021d */
[----:B------:R-:W-:Y:S01]  /*1c70*/  IABS R28, R23 ;  /* 0x00000017001c7213 */ /* 0x000fe20000000000 */
[--C-:B------:R-:W-:Y:S01]  /*1c80*/  @!P4 IMAD.IADD R20, R20, 0x1, -R4.reuse ;  /* 0x000000011414c824 */ /* 0x100fe200078e0a04 */
[----:B------:R-:W-:Y:S01]  /*1c90*/  ISETP.GE.AND P4, PT, R30, RZ, PT ;  /* 0x000000ff1e00720c */ /* 0x000fe20003f86270 */
[----:B------:R-:W-:Y:S01]  /*1ca0*/  @!P3 IMAD.IADD R26, R26, 0x1, -R4 ;  /* 0x000000011a1ab824 */ /* 0x000fe200078e0a04 */
[----:B------:R-:W-:Y:S01]  /*1cb0*/  IABS R30, R34 ;  /* 0x00000022001e7213 */ /* 0x000fe20000000000 */
[----:B------:R-:W-:Y:S01]  /*1cc0*/  @!P6 IMAD.MOV R20, RZ, RZ, -R20 ;  /* 0x000000ffff14e224 */ /* 0x000fe200078e0a14 */
[----:B------:R-:W-:Y:S01]  /*1cd0*/  ISETP.GE.AND P6, PT, R31, RZ, PT ;  /* 0x000000ff1f00720c */ /* 0x000fe20003fc6270 */
[--C-:B------:R-:W-:Y:S01]  /*1ce0*/  @!P2 IMAD.IADD R27, R27, 0x1, -R4.reuse ;  /* 0x000000011b1ba824 */ /* 0x100fe200078e0a04 */
[----:B------:R-:W-:Y:S01]  /*1cf0*/  IABS R31, R33 ;  /* 0x00000021001f7213 */ /* 0x000fe20000000000 */
[----:B------:R-:W-:Y:S01]  /*1d00*/  @!P5 IMAD.IADD R22, R22, 0x1, -R4 ;  /* 0x000000011616d824 */ /* 0x000fe200078e0a04 */
[----:B------:R-:W-:Y:S01]  /*1d10*/  ISETP.GE.AND P5, PT, R23, RZ, PT ;  /* 0x000000ff1700720c */ /* 0x000fe20003fa6270 */
[----:B------:R-:W-:Y:S01]  /*1d20*/  IMAD.HI.U32 R23, R9, R28, RZ ;  /* 0x0000001c09177227 */ /* 0x000fe200078e00ff */
[----:B------:R-:W-:-:S02]  /*1d30*/  ISETP.GT.U32.AND P2, PT, R4, R27, PT ;  /* 0x0000001b0400720c */ /* 0x000fc40003f44070 */
[C---:B------:R-:W-:Y:S01]  /*1d40*/  ISETP.GT.U32.AND P3, PT, R4.reuse, R26, PT ;  /* 0x0000001a0400720c */ /* 0x040fe20003f64070 */
[----:B------:R-:W-:Y:S02]  /*1d50*/  IMAD.MOV R23, RZ, RZ, -R23 ;  /* 0x000000ffff177224 */ /* 0x000fe400078e0a17 */
[----:B------:R-:W-:Y:S01]  /*1d60*/  @!P0 IMAD.MOV R22, RZ, RZ, -R22 ;  /* 0x000000ffff168224 */ /* 0x000fe200078e0a16 */
[C---:B------:R-:W-:Y:S01]  /*1d70*/  ISETP.GT.U32.AND P0, PT, R4.reuse, R29, PT ;  /* 0x0000001d0400720c */ /* 0x040fe20003f04070 */
[----:B------:R-:W-:Y:S02]  /*1d80*/  IMAD R28, R4, R23, R28 ;  /* 0x00000017041c7224 */ /* 0x000fe400078e021c */
[----:B------:R-:W-:-:S04]  /*1d90*/  IMAD.HI.U32 R24, R9, R31, RZ ;  /* 0x0000001f09187227 */ /* 0x000fc800078e00ff */
[----:B------:R-:W-:Y:S01]  /*1da0*/  @!P2 IMAD.IADD R27, R27, 0x1, -R4 ;  /* 0x000000011b1ba824 */ /* 0x000fe200078e0a04 */
[----:B------:R-:W-:Y:S01]  /*1db0*/  ISETP.GT.U32.AND P2, PT, R4, R28, PT ;  /* 0x0000001c0400720c */ /* 0x000fe20003f44070 */
[----:B------:R-:W-:Y:S02]  /*1dc0*/  IMAD.MOV R24, RZ, RZ, -R24 ;  /* 0x000000ffff187224 */ /* 0x000fe400078e0a18 */
[----:B------:R-:W-:-:S04]  /*1dd0*/  IMAD.HI.U32 R23, R9, R30, RZ ;  /* 0x0000001e09177227 */ /* 0x000fc800078e00ff */
[--C-:B------:R-:W-:Y:S02]  /*1de0*/  @!P0 IMAD.IADD R29, R29, 0x1, -R4.reuse ;  /* 0x000000011d1d8824 */ /* 0x100fe400078e0a04 */
[----:B------:R-:W-:Y:S02]  /*1df0*/  IMAD R31, R4, R24, R31 ;  /* 0x00000018041f7224 */ /* 0x000fe400078e021f */
[--C-:B------:R-:W-:Y:S01]  /*1e00*/  @!P3 IMAD.IADD R26, R26, 0x1, -R4.reuse ;  /* 0x000000011a1ab824 */ /* 0x100fe200078e0a04 */
[----:B------:R-:W-:Y:S01]  /*1e10*/  ISETP.GE.AND P3, PT, R33, RZ, PT ;  /* 0x000000ff2100720c */ /* 0x000fe20003f66270 */
[----:B------:R-:W-:Y:S01]  /*1e20*/  @!P2 IMAD.IADD R28, R28, 0x1, -R4 ;  /* 0x000000011c1ca824 */ /* 0x000fe200078e0a04 */
[----:B------:R-:W-:Y:S01]  /*1e30*/  ISETP.GT.U32.AND P0, PT, R4, R29, PT ;  /* 0x0000001d0400720c */ /* 0x000fe20003f04070 */
[----:B------:R-:W-:-:S03]  /*1e40*/  IMAD.HI.U32 R24, R9, R32, RZ ;  /* 0x0000002009187227 */ /* 0x000fc600078e00ff */
[C---:B------:R-:W-:Y:S01]  /*1e50*/  ISETP.GT.U32.AND P2, PT, R4.reuse, R28, PT ;  /* 0x0000001c0400720c */ /* 0x040fe20003f44070 */
[----:B------:R-:W-:Y:S02]  /*1e60*/  IMAD.MOV R33, RZ, RZ, -R23 ;  /* 0x000000ffff217224 */ /* 0x000fe400078e0a17 */
[----:B------:R-:W-:Y:S02]  /*1e70*/  IMAD.MOV.U32 R23, RZ, RZ, R27 ;  /* 0x000000ffff177224 */ /* 0x000fe400078e001b */
[----:B------:R-:W-:Y:S02]  /*1e80*/  IMAD.MOV R27, RZ, RZ, -R24 ;  /* 0x000000ffff1b7224 */ /* 0x000fe400078e0a18 */
[----:B------:R-:W-:Y:S01]  /*1e90*/  @!P1 IMAD.MOV R26, RZ, RZ, -R26 ;  /* 0x000000ffff1a9224 */ /* 0x000fe200078e0a1a */
[C---:B------:R-:W-:Y:S01]  /*1ea0*/  ISETP.GT.U32.AND P1, PT, R4.reuse, R31, PT ;  /* 0x0000001f0400720c */ /* 0x040fe20003f24070 */
[C---:B------:R-:W-:Y:S02]  /*1eb0*/  IMAD R30, R4.reuse, R33, R30 ;  /* 0x00000021041e7224 */ /* 0x040fe400078e021e */
[----:B------:R-:W-:Y:S01]  /*1ec0*/  IMAD R33, R4, R27, R32 ;  /* 0x0000001b04217224 */ /* 0x000fe200078e0220 */
[----:B------:R-:W-:Y:S01]  /*1ed0*/  IABS R32, R36 ;  /* 0x0000002400207213 */ /* 0x000fe20000000000 */
[----:B------:R-:W-:-:S02]  /*1ee0*/  @!P2 IMAD.IADD R28, R28, 0x1, -R4 ;  /* 0x000000011c1ca824 */ /* 0x000fc400078e0a04 */
[--C-:B------:R-:W-:Y:S01]  /*1ef0*/  @!P0 IMAD.IADD R29, R29, 0x1, -R4.reuse ;  /* 0x000000011d1d8824 */ /* 0x100fe200078e0a04 */
[C---:B------:R-:W-:Y:S01]  /*1f00*/  ISETP.GT.U32.AND P2, PT, R4.reuse, R33, PT ;  /* 0x000000210400720c */ /* 0x040fe20003f44070 */
[----:B------:R-:W-:Y:S01]  /*1f10*/  @!P4 IMAD.MOV R23, RZ, RZ, -R23 ;  /* 0x000000ffff17c224 */ /* 0x000fe200078e0a17 */
[----:B------:R-:W-:Y:S01]  /*1f20*/  ISETP.GT.U32.AND P0, PT, R4, R30, PT ;  /* 0x0000001e0400720c */ /* 0x000fe20003f04070 */
[----:B------:R-:W-:Y:S01]  /*1f30*/  IMAD.MOV.U32 R27, RZ, RZ, R29 ;  /* 0x000000ffff1b7224 */ /* 0x000fe200078e001d */
[----:B------:R-:W-:Y:S01]  /*1f40*/  ISETP.GE.AND P4, PT, R34, RZ, PT ;  /* 0x000000ff2200720c */ /* 0x000fe20003f86270 */
[----:B------:R-:W-:Y:S01]  /*1f50*/  @!P1 IMAD.IADD R31, R31, 0x1, -R4 ;  /* 0x000000011f1f9824 */ /* 0x000fe200078e0a04 */
[----:B------:R-:W-:Y:S01]  /*1f60*/  IABS R34, R37 ;  /* 0x0000002500227213 */ /* 0x000fe20000000000 */
[----:B------:R-:W-:-:S03]  /*1f70*/  IMAD.HI.U32 R24, R9, R32, RZ ;  /* 0x0000002009187227 */ /* 0x000fc600078e00ff */
[----:B------:R-:W-:Y:S01]  /*1f80*/  ISETP.GT.U32.AND P1, PT, R4, R31, PT ;  /* 0x0000001f0400720c */ /* 0x000fe20003f24070 */
[----:B------:R-:W-:-:S04]  /*1f90*/  IMAD.HI.U32 R29, R9, R34, RZ ;  /* 0x00000022091d7227 */ /* 0x000fc800078e00ff */
[--C-:B------:R-:W-:Y:S02]  /*1fa0*/  @!P2 IMAD.IADD R33, R33, 0x1, -R4.reuse ;  /* 0x000000012121a824 */ /* 0x100fe400078e0a04 */
[----:B------:R-:W-:Y:S01]  /*1fb0*/  @!P6 IMAD.MOV R27, RZ, RZ, -R27 ;  /* 0x000000ffff1be224 */ /* 0x000fe200078e0a1b */
[----:B------:R-:W-:Y:S01]  /*1fc0*/  ISETP.GE.AND P6, PT, R35, RZ, PT ;  /* 0x000000ff2300720c */ /* 0x000fe20003fc6270 */
[----:B------:R-:W-:Y:S01]  /*1fd0*/  @!P0 IMAD.IADD R30, R30, 0x1, -R4 ;  /* 0x000000011e1e8824 */ /* 0x000fe200078e0a04 */
[C---:B------:R-:W-:Y:S01]  /*1fe0*/  ISETP.GT.U32.AND P2, PT, R4.reuse, R33, PT ;  /* 0x000000210400720c */ /* 0x040fe20003f44070 */
[----:B------:R-:W-:Y:S02]  /*1ff0*/  IMAD.MOV R35, RZ, RZ, -R24 ;  /* 0x000000ffff237224 */ /* 0x000fe400078e0a18 */
[----:B------:R-:W-:Y:S01]  /*2000*/  IMAD.MOV R29, RZ, RZ, -R29 ;  /* 0x000000ffff1d7224 */ /* 0x000fe200078e0a1d */
[C---:B------:R-:W-:Y:S01]  /*2010*/  ISETP.GT.U32.AND P0, PT, R4.reuse, R30, PT ;  /* 0x0000001e0400720c */ /* 0x040fe20003f04070 */
[----:B------:R-:W-:-:S02]  /*2020*/  IMAD R32, R4, R35, R32 ;  /* 0x0000002304207224 */ /* 0x000fc400078e0220 */
[----:B------:R-:W-:Y:S02]  /*2030*/  IMAD R35, R4, R29, R34 ;  /* 0x0000001d04237224 */ /* 0x000fe400078e0222 */
[----:B------:R-:W-:Y:S01]  /*2040*/  @!P1 IMAD.IADD R31, R31, 0x1, -R4 ;  /* 0x000000011f1f9824 */ /* 0x000fe200078e0a04 */
[----:B------:R-:W-:Y:S01]  /*2050*/  ISETP.GE.AND P1, PT, R37, RZ, PT ;  /* 0x000000ff2500720c */ /* 0x000fe20003f26270 */
[----:B------:R-:W-:Y:S02]  /*2060*/  VIADD R34, R2, 0x24 ;  /* 0x0000002402227836 */ /* 0x000fe40000000000 */
[----:B------:R-:W-:Y:S01]  /*2070*/  @!P5 IMAD.MOV R28, RZ, RZ, -R28 ;  /* 0x000000ffff1cd224 */ /* 0x000fe200078e0a1c */
[----:B------:R-:W-:Y:S01]  /*2080*/  ISETP.GE.AND P5, PT, R36, RZ, PT ;  /* 0x000000ff2400720c */ /* 0x000fe20003fa6270 */
[----:B------:R-:W-:Y:S02]  /*2090*/  VIADD R36, R2, 0x23 ;  /* 0x0000002302247836 */ /* 0x000fe40000000000 */
[----:B------:R-:W-:Y:S01]  /*20a0*/  IMAD.MOV.U32 R29, RZ, RZ, R31 ;  /* 0x000000ffff1d7224 */ /* 0x000fe200078e001f */
[----:B------:R-:W-:Y:S01]  /*20b0*/  IABS R31, R34 ;  /* 0x00000022001f7213 */ /* 0x000fe20000000000 */
[--C-:B------:R-:W-:Y:S01]  /*20c0*/  @!P2 IMAD.IADD R33, R33, 0x1, -R4.reuse ;  /* 0x000000012121a824 */ /* 0x100fe200078e0a04 */
[----:B------:R-:W-:Y:S01]  /*20d0*/  ISETP.GE.AND P2, PT, R36, RZ, PT ;  /* 0x000000ff2400720c */ /* 0x000fe20003f46270 */
[----:B------:R-:W-:Y:S01]  /*20e0*/  @!P0 IMAD.IADD R30, R30, 0x1, -R4 ;  /* 0x000000011e1e8824 */ /* 0x000fe200078e0a04 */
[----:B------:R-:W-:Y:S01]  /*20f0*/  IABS R38, R36 ;  /* 0x0000002400267213 */ /* 0x000fe20000000000 */
[----:B------:R-:W-:Y:S01]  /*2100*/  IMAD.MOV.U32 R36, RZ, RZ, R31 ;  /* 0x000000ffff247224 */ /* 0x000fe200078e001f */
[----:B------:R-:W-:Y:S01]  /*2110*/  ISETP.GT.U32.AND P0, PT, R4, R32, PT ;  /* 0x000000200400720c */ /* 0x000fe20003f04070 */
[----:B------:R-:W-:-:S02]  /*2120*/  IMAD.MOV.U32 R31, RZ, RZ, R33 ;  /* 0x000000ffff1f7224 */ /* 0x000fc400078e0021 */
[----:B------:R-:W-:Y:S02]  /*2130*/  VIADD R24, R2, 0x25 ;  /* 0x0000002502187836 */ /* 0x000fe40000000000 */
[----:B------:R-:W-:Y:S01]  /*2140*/  @!P6 IMAD.MOV R31, RZ, RZ, -R31 ;  /* 0x000000ffff1fe224 */ /* 0x000fe200078e0a1f */
[----:B------:R-:W-:Y:S01]  /*2150*/  ISETP.GT.U32.AND P6, PT, R4, R35, PT ;  /* 0x000000230400720c */ /* 0x000fe20003fc4070 */
[----:B------:R-:W-:Y:S01]  /*2160*/  @!P3 IMAD.MOV R29, RZ, RZ, -R29 ;  /* 0x000000ffff1db224 */ /* 0x000fe200078e0a1d */
[----:B------:R-:W-:Y:S01]  /*2170*/  ISETP.GE.AND P3, PT, R24, RZ, PT ;  /* 0x000000ff1800720c */ /* 0x000fe20003f66270 */
[----:B------:R-:W-:Y:S01]  /*2180*/  @!P4 IMAD.MOV R30, RZ, RZ, -R30 ;  /* 0x000000ffff1ec224 */ /* 0x000fe200078e0a1e */
[----:B------:R-:W-:Y:S01]  /*2190*/  IABS R24, R24 ;  /* 0x0000001800187213 */ /* 0x000fe20000000000 */
[----:B------:R-:W-:Y:S01]  /*21a0*/  IMAD.HI.U32 R33, R9, R36, RZ ;  /* 0x0000002409217227 */ /* 0x000fe200078e00ff */
[----:B------:R-:W-:-:S03]  /*21b0*/  ISETP.GE.AND P4, PT, R34, RZ, PT ;  /* 0x000000ff2200720c */ /* 0x000fc60003f86270 */
[----:B------:R-:W-:Y:S02]  /*21c0*/  @!P0 IMAD.IADD R32, R32, 0x1, -R4 ;  /* 0x0000000120208824 */ /* 0x000fe400078e0a04 */
[----:B------:R-:W-:Y:S02]  /*21d0*/  IMAD.MOV.U32 R34, RZ, RZ, R24 ;  /* 0x000000ffff227224 */ /* 0x000fe400078e0018 */
[----:B------:R-:W-:Y:S01]  /*21e0*/  @!P6 IMAD.IADD R35, R35, 0x1, -R4 ;  /* 0x000000012323e824 */ /* 0x000fe200078e0a04 */
[----:B------:R-:W-:Y:S01]  /*21f0*/  ISETP.GT.U32.AND P0, PT, R4, R32, PT ;  /* 0x000000200400720c */ /* 0x000fe20003f04070 */
[----:B------:R-:W-:-:S03]  /*2200*/  IMAD.HI.U32 R24, R9, R34, RZ ;  /* 0x0000002209187227 */ /* 0x000fc600078e00ff */
[C---:B------:R-:W-:Y:S01]  /*2210*/  ISETP.GT.U32.AND P6, PT, R4.reuse, R35, PT ;  /* 0x000000230400720c */ /* 0x040fe20003fc4070 */
[----:B------:R-:W-:Y:S02]  /*2220*/  IMAD.MOV R37, RZ, RZ, -R24 ;  /* 0x000000ffff257224 */ /* 0x000fe400078e0a18 */
[----:B------:R-:W-:Y:S02]  /*2230*/  IMAD.MOV R33, RZ, RZ, -R33 ;  /* 0x000000ffff217224 */ /* 0x000fe400078e0a21 */
[----:B------:R-:W-:Y:S02]  /*2240*/  IMAD R34, R4, R37, R34 ;  /* 0x0000002504227224 */ /* 0x000fe400078e0222 */
[----:B------:R-:W-:-:S04]  /*2250*/  IMAD.HI.U32 R24, R9, R38, RZ ;  /* 0x0000002609187227 */ /* 0x000fc800078e00ff */
[----:B------:R-:W-:Y:S02]  /*2260*/  IMAD R37, R4, R33, R36 ;  /* 0x0000002104257224 */ /* 0x000fe400078e0224 */
[----:B------:R-:W-:Y:S01]  /*2270*/  @!P0 IMAD.IADD R32, R32, 0x1, -R4 ;  /* 0x0000000120208824 */ /* 0x000fe200078e0a04 */
[C---:B------:R-:W-:Y:S01]  /*2280*/  ISETP.GT.U32.AND P0, PT, R4.reuse, R34, PT ;  /* 0x000000220400720c */ /* 0x040fe20003f04070 */
[----:B------:R-:W-:Y:S02]  /*2290*/  IMAD.MOV R33, RZ, RZ, -R24 ;  /* 0x000000ffff217224 */ /* 0x000fe400078e0a18 */
[----:B------:R-:W-:Y:S01]  /*22a0*/  @!P6 IMAD.IADD R35, R35, 0x1, -R4 ;  /* 0x000000012323e824 */ /* 0x000fe200078e0a04 */
[C---:B------:R-:W-:Y:S01]  /*22b0*/  ISETP.GT.U32.AND P6, PT, R4.reuse, R37, PT ;  /* 0x000000250400720c */ /* 0x040fe20003fc4070 */
[----:B------:R-:W-:Y:S02]  /*22c0*/  IMAD R36, R4, R33, R38 ;  /* 0x0000002104247224 */ /* 0x000fe400078e0226 */
[----:B------:R-:W-:-:S04]  /*22d0*/  IMAD.HI.U32 R33, R9, R40, RZ ;  /* 0x0000002809217227 */ /* 0x000fc800078e00ff */
[----:B------:R-:W-:-:S04]  /*22e0*/  IMAD.HI.U32 R24, R9, R39, RZ ;  /* 0x0000002709187227 */ /* 0x000fc800078e00ff */
[----:B------:R-:W-:Y:S02]  /*22f0*/  IMAD.MOV R33, RZ, RZ, -R33 ;  /* 0x000000ffff217224 */ /* 0x000fe400078e0a21 */
[----:B------:R-:W-:Y:S02]  /*2300*/  IMAD.MOV R24, RZ, RZ, -R24 ;  /* 0x000000ffff187224 */ /* 0x000fe400078e0a18 */
[----:B------:R-:W-:Y:S02]  /*2310*/  @!P0 IMAD.IADD R34, R34, 0x1, -R4 ;  /* 0x0000000122228824 */ /* 0x000fe400078e0a04 */
[C---:B------:R-:W-:Y:S02]  /*2320*/  IMAD R38, R4.reuse, R33, R40 ;  /* 0x0000002104267224 */ /* 0x040fe400078e0228 */
[C---:B------:R-:W-:Y:S01]  /*2330*/  IMAD R39, R4.reuse, R24, R39 ;  /* 0x0000001804277224 */ /* 0x040fe200078e0227 */
[----:B------:R-:W-:Y:S01]  /*2340*/  ISETP.GT.U32.AND P0, PT, R4, R34, PT ;  /* 0x000000220400720c */ /* 0x000fe20003f04070 */
[----:B------:R-:W-:-:S02]  /*2350*/  IMAD.MOV.U32 R33, RZ, RZ, R35 ;  /* 0x000000ffff217224 */ /* 0x000fc400078e0023 */
[----:B------:R-:W-:Y:S01]  /*2360*/  @!P5 IMAD.MOV R32, RZ, RZ, -R32 ;  /* 0x000000ffff20d224 */ /* 0x000fe200078e0a20 */
[C---:B------:R-:W-:Y:S01]  /*2370*/  ISETP.GT.U32.AND P5, PT, R4.reuse, R36, PT ;  /* 0x000000240400720c */ /* 0x040fe20003fa4070 */
[----:B------:R-:W-:Y:S01]  /*2380*/  @!P1 IMAD.MOV R33, RZ, RZ, -R33 ;  /* 0x000000ffff219224 */ /* 0x000fe200078e0a21 */
[C---:B------:R-:W-:Y:S01]  /*2390*/  ISETP.GT.U32.AND P1, PT, R4.reuse, R39, PT ;  /* 0x000000270400720c */ /* 0x040fe20003f24070 */
[----:B------:R-:W-:Y:S01]  /*23a0*/  @!P6 IMAD.IADD R37, R37, 0x1, -R4 ;  /* 0x000000012525e824 */ /* 0x000fe200078e0a04 */
[----:B------:R-:W-:Y:S01]  /*23b0*/  ISETP.GT.U32.AND P6, PT, R4, R38, PT ;  /* 0x000000260400720c */ /* 0x000fe20003fc4070 */
[----:B------:R-:W-:-:S04]  /*23c0*/  IMAD.HI.U32 R24, R9, R41, RZ ;  /* 0x0000002909187227 */ /* 0x000fc800078e00ff */
[----:B------:R-:W-:Y:S01]  /*23d0*/  @!P0 IMAD.IADD R34, R34, 0x1, -R4 ;  /* 0x0000000122228824 */ /* 0x000fe200078e0a04 */
[----:B------:R-:W-:Y:S01]  /*23e0*/  ISETP.GE.AND P0, PT, R43, RZ, PT ;  /* 0x000000ff2b00720c */ /* 0x000fe20003f06270 */
[----:B------:R-:W-:Y:S01]  /*23f0*/  IMAD.HI.U32 R40, R9, R42, RZ ;  /* 0x0000002a09287227 */ /* 0x000fe200078e00ff */
[----:B------:R-:W-:-:S03]  /*2400*/  IABS R43, R49 ;  /* 0x00000031002b7213 */ /* 0x000fc60000000000 */
[--C-:B------:R-:W-:Y:S01]  /*2410*/  @!P5 IMAD.IADD R36, R36, 0x1, -R4.reuse ;  /* 0x000000012424d824 */ /* 0x100fe200078e0a04 */
[----:B------:R-:W-:Y:S01]  /*2420*/  ISETP.GT.U32.AND P5, PT, R4, R37, PT ;  /* 0x000000250400720c */ /* 0x000fe20003fa4070 */
[--C-:B------:R-:W-:Y:S02]  /*2430*/  @!P1 IMAD.IADD R39, R39, 0x1, -R4.reuse ;  /* 0x0000000127279824 */ /* 0x100fe400078e0a04 */
[----:B------:R-:W-:Y:S01]  /*2440*/  @!P6 IMAD.IADD R38, R38, 0x1, -R4 ;  /* 0x000000012626e824 */ /* 0x000fe200078e0a04 */
[C---:B------:R-:W-:Y:S01]  /*2450*/  ISETP.GT.U32.AND P1, PT, R4.reuse, R36, PT ;  /* 0x000000240400720c */ /* 0x040fe20003f24070 */
[----:B------:R-:W-:Y:S02]  /*2460*/  IMAD.MOV R24, RZ, RZ, -R24 ;  /* 0x000000ffff187224 */ /* 0x000fe400078e0a18 */
[----:B------:R-:W-:Y:S01]  /*2470*/  @!P3 IMAD.MOV R34, RZ, RZ, -R34 ;  /* 0x000000ffff22b224 */ /* 0x000fe200078e0a22 */
[C---:B------:R-:W-:Y:S01]  /*2480*/  ISETP.GT.U32.AND P3, PT, R4.reuse, R39, PT ;  /* 0x000000270400720c */ /* 0x040fe20003f64070 */
[----:B------:R-:W-:Y:S01]  /*2490*/  IMAD.MOV R35, RZ, RZ, -R40 ;  /* 0x000000ffff237224 */ /* 0x000fe200078e0a28 */
[C---:B------:R-:W-:Y:S01]  /*24a0*/  ISETP.GT.U32.AND P6, PT, R4.reuse, R38, PT ;  /* 0x000000260400720c */ /* 0x040fe20003fc4070 */
[----:B------:R-:W-:-:S02]  /*24b0*/  IMAD R41, R4, R24, R41 ;  /* 0x0000001804297224 */ /* 0x000fc400078e0229 */
[----:B------:R-:W-:-:S04]  /*24c0*/  IMAD.HI.U32 R24, R9, R43, RZ ;  /* 0x0000002b09187227 */ /* 0x000fc800078e00ff */
[C---:B------:R-:W-:Y:S01]  /*24d0*/  IMAD R40, R4.reuse, R35, R42 ;  /* 0x0000002304287224 */ /* 0x040fe200078e022a */
[----:B------:R-:W-:Y:S01]  /*24e0*/  IABS R42, R50 ;  /* 0x00000032002a7213 */ /* 0x000fe20000000000 */
[----:B------:R-:W-:Y:S02]  /*24f0*/  IMAD.MOV R35, RZ, RZ, -R24 ;  /* 0x000000ffff237224 */ /* 0x000fe400078e0a18 */
[----:B------:R-:W-:Y:S01]  /*2500*/  @!P5 IMAD.IADD R37, R37, 0x1, -R4 ;  /* 0x000000012525d824 */ /* 0x000fe200078e0a04 */
[C---:B------:R-:W-:Y:S01]  /*2510*/  ISETP.GT.U32.AND P5, PT, R4.reuse, R41, PT ;  /* 0x000000290400720c */ /* 0x040fe20003fa4070 */
[----:B------:R-:W-:Y:S02]  /*2520*/  IMAD R43, R4, R35, R43 ;  /* 0x00000023042b7224 */ /* 0x000fe400078e022b */
[----:B------:R-:W-:-:S04]  /*2530*/  IMAD.HI.U32 R24, R9, R42, RZ ;  /* 0x0000002a09187227 */ /* 0x000fc800078e00ff */
[----:B------:R-:W-:-:S04]  /*2540*/  IMAD.HI.U32 R35, R9, R44, RZ ;  /* 0x0000002c09237227 */ /* 0x000fc800078e00ff */
[--C-:B------:R-:W-:Y:S01]  /*2550*/  @!P3 IMAD.IADD R39, R39, 0x1, -R4.reuse ;  /* 0x000000012727b824 */ /* 0x100fe200078e0a04 */
[----:B------:R-:W-:Y:S01]  /*2560*/  ISETP.GE.AND P3, PT, R45, RZ, PT ;  /* 0x000000ff2d00720c */ /* 0x000fe20003f66270 */
[--C-:B------:R-:W-:Y:S01]  /*2570*/  @!P6 IMAD.IADD R38, R38, 0x1, -R4.reuse ;  /* 0x000000012626e824 */ /* 0x100fe200078e0a04 */
[----:B------:R-:W-:Y:S01]  /*2580*/  ISETP.GT.U32.AND P6, PT, R4, R43, PT ;  /* 0x0000002b0400720c */ /* 0x000fe20003fc4070 */
[----:B------:R-:W-:Y:S01]  /*2590*/  @!P1 IMAD.IADD R36, R36, 0x1, -R4 ;  /* 0x0000000124249824 */ /* 0x000fe200078e0a04 */
[C---:B------:R-:W-:Y:S01]  /*25a0*/  ISETP.GT.U32.AND P1, PT, R4.reuse, R40, PT ;  /* 0x000000280400720c */ /* 0x040fe20003f24070 */
[----:B------:R-:W-:Y:S02]  /*25b0*/  IMAD.MOV R45, RZ, RZ, -R24 ;  /* 0x000000ffff2d7224 */ /* 0x000fe400078e0a18 */
[----:B------:R-:W-:Y:S02]  /*25c0*/  IMAD.MOV R35, RZ, RZ, -R35 ;  /* 0x000000ffff237224 */ /* 0x000fe400078e0a23 */
[----:B------:R-:W-:-:S02]  /*25d0*/  IMAD R42, R4, R45, R42 ;  /* 0x0000002d042a7224 */ /* 0x000fc400078e022a */
[----:B------:R-:W-:Y:S02]  /*25e0*/  IMAD R45, R4, R35, R44 ;  /* 0x00000023042d7224 */ /* 0x000fe400078e022c */
[--C-:B------:R-:W-:Y:S01]  /*25f0*/  @!P5 IMAD.IADD R41, R41, 0x1, -R4.reuse ;  /* 0x000000012929d824 */ /* 0x100fe200078e0a04 */
[----:B------:R-:W-:Y:S01]  /*2600*/  ISETP.GE.AND P5, PT, R46, RZ, PT ;  /* 0x000000ff2e00720c */ /* 0x000fe20003fa6270 */
[----:B------:R-:W-:Y:S02]  /*2610*/  IMAD.MOV.U32 R35, RZ, RZ, R37 ;  /* 0x000000ffff237224 */ /* 0x000fe400078e0025 */
[----:B------:R-:W-:Y:S02]  /*2620*/  IMAD.MOV.U32 R37, RZ, RZ, R39 ;  /* 0x000000ffff257224 */ /* 0x000fe400078e0027 */
[----:B------:R-:W-:Y:S01]  /*2630*/  @!P4 IMAD.MOV R35, RZ, RZ, -R35 ;  /* 0x000000ffff23c224 */ /* 0x000fe200078e0a23 */
[----:B------:R-:W-:Y:S01]  /*2640*/  ISETP.GT.U32.AND P4, PT, R4, R41, PT ;  /* 0x000000290400720c */ /* 0x000fe20003f84070 */
[----:B------:R-:W-:-:S02]  /*2650*/  @!P6 IMAD.IADD R43, R43, 0x1, -R4 ;  /* 0x000000012b2be824 */ /* 0x000fc400078e0a04 */
[----:B------:R-:W-:Y:S01]  /*2660*/  @!P1 IMAD.IADD R40, R40, 0x1, -R4 ;  /* 0x0000000128289824 */ /* 0x000fe200078e0a04 */
[----:B------:R-:W-:Y:S01]  /*2670*/  ISETP.GE.AND P1, PT, R47, RZ, PT ;  /* 0x000000ff2f00720c */ /* 0x000fe20003f26270 */
[----:B------:R-:W-:Y:S01]  /*2680*/  @!P0 IMAD.MOV R37, RZ, RZ, -R37 ;  /* 0x000000ffff258224 */ /* 0x000fe200078e0a25 */
[----:B------:R-:W-:Y:S01]  /*2690*/  ISETP.GT.U32.AND P0, PT, R4, R42, PT ;  /* 0x0000002a0400720c */ /* 0x000fe20003f04070 */
[----:B------:R-:W-:Y:S01]  /*26a0*/  VIADD R47, R2, 0x1b ;  /* 0x0000001b022f7836 */ /* 0x000fe20000000000 */
[C---:B------:R-:W-:Y:S01]  /*26b0*/  ISETP.GT.U32.AND P6, PT, R4.reuse, R40, PT ;  /* 0x000000280400720c */ /* 0x040fe20003fc4070 */
[----:B------:R-:W-:Y:S01]  /*26c0*/  @!P2 IMAD.MOV R36, RZ, RZ, -R36 ;  /* 0x000000ffff24a224 */ /* 0x000fe200078e0a24 */
[C---:B------:R-:W-:Y:S01]  /*26d0*/  ISETP.GT.U32.AND P2, PT, R4.reuse, R43, PT ;  /* 0x0000002b0400720c */ /* 0x040fe20003f44070 */
[----:B------:R-:W-:Y:S01]  /*26e0*/  @!P3 IMAD.MOV R38, RZ, RZ, -R38 ;  /* 0x000000ffff26b224 */ /* 0x000fe200078e0a26 */
[----:B------:R-:W-:Y:S01]  /*26f0*/  IABS R46, R47 ;  /* 0x0000002f002e7213 */ /* 0x000fe20000000000 */
[----:B------:R-:W-:Y:S01]  /*2700*/  @!P4 IMAD.IADD R41, R41, 0x1, -R4 ;  /* 0x000000012929c824 */ /* 0x000fe200078e0a04 */
[----:B------:R-:W-:Y:S01]  /*2710*/  ISETP.GE.AND P3, PT, R49, RZ, PT ;  /* 0x000000ff3100720c */ /* 0x000fe20003f66270 */
[----:B------:R-:W-:Y:S01]  /*2720*/  IMAD.HI.U32 R44, R9, R48, RZ ;  /* 0x00000030092c7227 */ /* 0x000fe200078e00ff */
[----:B------:R-:W-:-:S03]  /*2730*/  ISETP.GT.U32.AND P4, PT, R4, R45, PT ;  /* 0x0000002d0400720c */ /* 0x000fc60003f84070 */
[----:B------:R-:W-:-:S04]  /*2740*/  IMAD.HI.U32 R24, R9, R46, RZ ;  /* 0x0000002e09187227 */ /* 0x000fc800078e00ff */
[--C-:B------:R-:W-:Y:S01]  /*2750*/  @!P0 IMAD.IADD R42, R42, 0x1, -R4.reuse ;  /* 0x000000012a2a8824 */ /* 0x100fe200078e0a04 */
[----:B------:R-:W-:Y:S01]  /*2760*/  ISETP.GE.AND P0, PT, R47, RZ, PT ;  /* 0x000000ff2f00720c */ /* 0x000fe20003f06270 */
[----:B------:R-:W-:Y:S01]  /*2770*/  @!P2 IMAD.IADD R43, R43, 0x1, -R4 ;  /* 0x000000012b2ba824 */ /* 0x000fe200078e0a04 */
[----:B------:R-:W-:Y:S01]  /*2780*/  ISETP.GE.AND P2, PT, R51, RZ, PT ;  /* 0x000000ff3300720c */ /* 0x000fe20003f46270 */
[----:B------:R-:W-:Y:S02]  /*2790*/  IMAD.MOV R47, RZ, RZ, -R24 ;  /* 0x000000ffff2f7224 */ /* 0x000fe400078e0a18 */
[----:B------:R-:W-:Y:S02]  /*27a0*/  IMAD.MOV.U32 R39, RZ, RZ, R41 ;  /* 0x000000ffff277224 */ /* 0x000fe400078e0029 */
[----:B------:R-:W-:Y:S02]  /*27b0*/  IMAD.MOV R49, RZ, RZ, -R44 ;  /* 0x000000ffff317224 */ /* 0x000fe400078e0a2c */
[----:B------:R-:W-:-:S02]  /*27c0*/  IMAD R44, R4, R47, R46 ;  /* 0x0000002f042c7224 */ /* 0x000fc400078e022e */
[----:B------:R-:W-:Y:S02]  /*27d0*/  IMAD.MOV.U32 R41, RZ, RZ, R43 ;  /* 0x000000ffff297224 */ /* 0x000fe400078e002b */
[--C-:B------:R-:W-:Y:S01]  /*27e0*/  @!P4 IMAD.IADD R45, R45, 0x1, -R4.reuse ;  /* 0x000000012d2dc824 */ /* 0x100fe200078e0a04 */
[C---:B------:R-:W-:Y:S01]  /*27f0*/  ISETP.GT.U32.AND P4, PT, R4.reuse, R42, PT ;  /* 0x0000002a0400720c */ /* 0x040fe20003f84070 */
[----:B------:R-:W-:Y:S01]  /*2800*/  @!P3 IMAD.MOV R41, RZ, RZ, -R41 ;  /* 0x000000ffff29b224 */ /* 0x000fe200078e0a29 */
[----:B------:R-:W-:Y:S01]  /*2810*/  ISETP.GT.U32.AND P3, PT, R4, R44, PT ;  /* 0x0000002c0400720c */ /* 0x000fe20003f64070 */
[----:B------:R-:W-:Y:S01]  /*2820*/  @!P6 IMAD.IADD R40, R40, 0x1, -R4 ;  /* 0x000000012828e824 */ /* 0x000fe200078e0a04 */
[----:B------:R-:W-:Y:S01]  /*2830*/  ISETP.GE.AND P6, PT, R50, RZ, PT ;  /* 0x000000ff3200720c */ /* 0x000fe20003fc6270 */
[----:B------:R-:W-:Y:S01]  /*2840*/  @!P5 IMAD.MOV R39, RZ, RZ, -R39 ;  /* 0x000000ffff27d224 */ /* 0x000fe200078e0a27 */
[----:B------:R-:W-:Y:S01]  /*2850*/  ISETP.GT.U32.AND P5, PT, R4, R45, PT ;  /* 0x0000002d0400720c */ /* 0x000fe20003fa4070 */
[----:B------:R-:W-:-:S02]  /*2860*/  VIADD R24, R2, 0x19 ;  /* 0x0000001902187836 */ /* 0x000fc40000000000 */
[----:B------:R-:W-:Y:S02]  /*2870*/  VIADD R43, R2, 0x18 ;  /* 0x00000018022b7836 */ /* 0x000fe40000000000 */
[----:B------:R-:W-:Y:S01]  /*2880*/  IMAD R47, R4, R49, R48 ;  /* 0x00000031042f7224 */ /* 0x000fe200078e0230 */
[----:B------:R-:W-:Y:S01]  /*2890*/  IABS R46, R24 ;  /* 0x00000018002e7213 */ /* 0x000fe20000000000 */
[--C-:B------:R-:W-:Y:S01]  /*28a0*/  @!P4 IMAD.IADD R42, R42, 0x1, -R4.reuse ;  /* 0x000000012a2ac824 */ /* 0x100fe200078e0a04 */
[----:B------:R-:W-:Y:S01]  /*28b0*/  ISETP.GE.AND P4, PT, R24, RZ, PT ;  /* 0x000000ff1800720c */ /* 0x000fe20003f86270 */
[----:B------:R-:W-:Y:S01]  /*28c0*/  @!P3 IMAD.IADD R44, R44, 0x1, -R4 ;  /* 0x000000012c2cb824 */ /* 0x000fe200078e0a04 */
[----:B------:R-:W-:Y:S01]  /*28d0*/  IABS R49, R43 ;  /* 0x0000002b00317213 */ /* 0x000fe20000000000 */
[----:B------:R-:W-:Y:S01]  /*28e0*/  @!P6 IMAD.MOV R42, RZ, RZ, -R42 ;  /* 0x000000ffff2ae224 */ /* 0x000fe200078e0a2a */
[C---:B------:R-:W-:Y:S01]  /*28f0*/  ISETP.GT.U32.AND P3, PT, R4.reuse, R47, PT ;  /* 0x0000002f0400720c */ /* 0x040fe20003f64070 */
[----:B------:R-:W-:Y:S01]  /*2900*/  @!P5 IMAD.IADD R45, R45, 0x1, -R4 ;  /* 0x000000012d2dd824 */ /* 0x000fe200078e0a04 */
[----:B------:R-:W-:Y:S01]  /*2910*/  ISETP.GT.U32.AND P6, PT, R4, R44, PT ;  /* 0x0000002c0400720c */ /* 0x000fe20003fc4070 */
[----:B------:R-:W-:Y:S01]  /*2920*/  IMAD.HI.U32 R24, R9, R46, RZ ;  /* 0x0000002e09187227 */ /* 0x000fe200078e00ff */
[----:B------:R-:W-:-:S03]  /*2930*/  ISETP.GE.AND P5, PT, R43, RZ, PT ;  /* 0x000000ff2b00720c */ /* 0x000fc60003fa6270 */
[----:B------:R-:W-:Y:S02]  /*2940*/  IMAD.MOV.U32 R43, RZ, RZ, R45 ;  /* 0x000000ffff2b7224 */ /* 0x000fe400078e002d */
[----:B------:R-:W-:Y:S02]  /*2950*/  IMAD.MOV R45, RZ, RZ, -R24 ;  /* 0x000000ffff2d7224 */ /* 0x000fe400078e0a18 */
[----:B------:R-:W-:Y:S02]  /*2960*/  VIADD R48, R2, 0x17 ;  /* 0x0000001702307836 */ /* 0x000fe40000000000 */
[----:B------:R-:W-:Y:S02]  /*2970*/  IMAD R46, R4, R45, R46 ;  /* 0x0000002d042e7224 */ /* 0x000fe400078e022e */
[----:B------:R-:W-:Y:S01]  /*2980*/  @!P6 IMAD.IADD R44, R44, 0x1, -R4 ;  /* 0x000000012c2ce824 */ /* 0x000fe200078e0a04 */
[----:B------:R-:W-:Y:S01]  /*2990*/  IABS R50, R48 ;  /* 0x0000003000327213 */ /* 0x000fe20000000000 */
[----:B------:R-:W-:Y:S01]  /*29a0*/  IMAD.HI.U32 R24, R9, R49, RZ ;  /* 0x0000003109187227 */ /* 0x000fe200078e00ff */
[----:B------:R-:W-:-:S03]  /*29b0*/  ISETP.GT.U32.AND P6, PT, R4, R46, PT ;  /* 0x0000002e0400720c */ /* 0x000fc60003fc4070 */
[----:B------:R-:W-:Y:S02]  /*29c0*/  @!P3 IMAD.IADD R47, R47, 0x1, -R4 ;  /* 0x000000012f2fb824 */ /* 0x000fe400078e0a04 */
[----:B------:R-:W-:Y:S01]  /*29d0*/  @!P2 IMAD.MOV R43, RZ, RZ, -R43 ;  /* 0x000000ffff2ba224 */ /* 0x000fe200078e0a2b */
[----:B------:R-:W-:Y:S01]  /*29e0*/  ISETP.GE.AND P2, PT, R48, RZ, PT ;  /* 0x000000ff3000720c */ /* 0x000fe20003f46270 */
[----:B------:R-:W-:Y:S01]  /*29f0*/  IMAD.MOV R48, RZ, RZ, -R24 ;  /* 0x000000ffff307224 */ /* 0x000fe200078e0a18 */
[----:B------:R-:W-:Y:S01]  /*2a00*/  ISETP.GT.U32.AND P3, PT, R4, R47, PT ;  /* 0x0000002f0400720c */ /* 0x000fe20003f64070 */
[----:B------:R-:W-:-:S04]  /*2a10*/  IMAD.HI.U32 R24, R9, R50, RZ ;  /* 0x0000003209187227 */ /* 0x000fc800078e00ff */
[----:B------:R-:W-:Y:S01]  /*2a20*/  @!P1 IMAD.MOV R40, RZ, RZ, -R40 ;  /* 0x000000ffff289224 */ /* 0x000fe200078e0a28 */
[----:B------:R-:W-:Y:S01]  /*2a30*/  ISETP.GE.AND P1, PT, R52, RZ, PT ;  /* 0x000000ff3400720c */ /* 0x000fe20003f26270 */
[----:B------:R-:W-:Y:S01]  /*2a40*/  IMAD.MOV R51, RZ, RZ, -R24 ;  /* 0x000000ffff337224 */ /* 0x000fe200078e0a18 */
[----:B------:R-:W-:Y:S01]  /*2a50*/  IABS R52, R54 ;  /* 0x0000003600347213 */ /* 0x000fe20000000000 */
[----:B------:R-:W-:Y:S02]  /*2a60*/  @!P6 IMAD.IADD R46, R46, 0x1, -R4 ;  /* 0x000000012e2ee824 */ /* 0x000fe400078e0a04 */
[C---:B------:R-:W-:Y:S02]  /*2a70*/  IMAD R49, R4.reuse, R48, R49 ;  /* 0x0000003004317224 */ /* 0x040fe400078e0231 */
[----:B------:R-:W-:Y:S01]  /*2a80*/  IMAD.HI.U32 R45, R9, R52, RZ ;  /* 0x00000034092d7227 */ /* 0x000fe200078e00ff */
[----:B------:R-:W-:-:S03]  /*2a90*/  ISETP.GT.U32.AND P6, PT, R4, R46, PT ;  /* 0x0000002e0400720c */ /* 0x000fc60003fc4070 */
[C---:B------:R-:W-:Y:S01]  /*2aa0*/  IMAD R48, R4.reuse, R51, R50 ;  /* 0x0000003304307224 */ /* 0x040fe200078e0232 */
[----:B------:R-:W-:Y:S01]  /*2ab0*/  IABS R50, R56 ;  /* 0x0000003800327213 */ /* 0x000fe20000000000 */
[----:B------:R-:W-:Y:S02]  /*2ac0*/  IMAD.MOV R45, RZ, RZ, -R45 ;  /* 0x000000ffff2d7224 */ /* 0x000fe400078e0a2d */
[----:B------:R-:W-:Y:S01]  /*2ad0*/  @!P3 IMAD.IADD R47, R47, 0x1, -R4 ;  /* 0x000000012f2fb824 */ /* 0x000fe200078e0a04 */
[----:B------:R-:W-:Y:S01]  /*2ae0*/  ISETP.GT.U32.AND P3, PT, R4, R48, PT ;  /* 0x000000300400720c */ /* 0x000fe20003f64070 */
[----:B------:R-:W-:-:S04]  /*2af0*/  IMAD.HI.U32 R24, R9, R50, RZ ;  /* 0x0000003209187227 */ /* 0x000fc800078e00ff */
[----:B------:R-:W-:Y:S01]  /*2b00*/  @!P0 IMAD.MOV R44, RZ, RZ, -R44 ;  /* 0x000000ffff2c8224 */ /* 0x000fe200078e0a2c */
[C---:B------:R-:W-:Y:S01]  /*2b10*/  ISETP.GT.U32.AND P0, PT, R4.reuse, R49, PT ;  /* 0x000000310400720c */ /* 0x040fe20003f04070 */
[----:B------:R-:W-:Y:S02]  /*2b20*/  IMAD R51, R4, R45, R52 ;  /* 0x0000002d04337224 */ /* 0x000fe400078e0234 */
[----:B------:R-:W-:Y:S02]  /*2b30*/  IMAD.MOV.U32 R45, RZ, RZ, R47 ;  /* 0x000000ffff2d7224 */ /* 0x000fe400078e002f */
[----:B------:R-:W-:Y:S02]  /*2b40*/  IMAD.MOV R47, RZ, RZ, -R24 ;  /* 0x000000ffff2f7224 */ /* 0x000fe400078e0a18 */
[----:B------:R-:W-:Y:S01]  /*2b50*/  @!P6 IMAD.IADD R46, R46, 0x1, -R4 ;  /* 0x000000012e2ee824 */ /* 0x000fe200078e0a04 */
[----:B------:R-:W-:Y:S01]  /*2b60*/  ISETP.GE.AND P6, PT, R54, RZ, PT ;  /* 0x000000ff3600720c */ /* 0x000fe20003fc6270 */
[----:B------:R-:W-:-:S02]  /*2b70*/  IMAD R50, R4, R47, R50 ;  /* 0x0000002f04327224 */ /* 0x000fc400078e0232 */
[----:B------:R-:W-:Y:S02]  /*2b80*/  @!P4 IMAD.MOV R46, RZ, RZ, -R46 ;  /* 0x000000ffff2ec224 */ /* 0x000fe400078e0a2e */
[--C-:B------:R-:W-:Y:S01]  /*2b90*/  @!P0 IMAD.IADD R49, R49, 0x1, -R4.reuse ;  /* 0x0000000131318824 */ /* 0x100fe200078e0a04 */
[----:B------:R-:W-:Y:S01]  /*2ba0*/  ISETP.GT.U32.AND P4, PT, R4, R50, PT ;  /* 0x000000320400720c */ /* 0x000fe20003f84070 */
[----:B------:R-:W-:Y:S02]  /*2bb0*/  @!P3 IMAD.IADD R48, R48, 0x1, -R4 ;  /* 0x000000013030b824 */ /* 0x000fe400078e0a04 */
[----:B------:R-:W-:Y:S01]  /*2bc0*/  VIADD R58, R2, 0x13 ;  /* 0x00000013023a7836 */ /* 0x000fe20000000000 */
[C---:B------:R-:W-:Y:S01]  /*2bd0*/  ISETP.GT.U32.AND P0, PT, R4.reuse, R49, PT ;  /* 0x000000310400720c */ /* 0x040fe20003f04070 */
[----:B------:R-:W-:Y:S01]  /*2be0*/  @!P1 IMAD.MOV R45, RZ, RZ, -R45 ;  /* 0x000000ffff2d9224 */ /* 0x000fe200078e0a2d */
[C---:B------:R-:W-:Y:S01]  /*2bf0*/  ISETP.GT.U32.AND P3, PT, R4.reuse, R48, PT ;  /* 0x000000300400720c */ /* 0x040fe20003f64070 */
[----:B------:R-:W-:Y:S01]  /*2c00*/  IMAD.HI.U32 R24, R9, R53, RZ ;  /* 0x0000003509187227 */ /* 0x000fe200078e00ff */
[----:B------:R-:W-:-:S02]  /*2c10*/  ISETP.GT.U32.AND P1, PT, R4, R51, PT ;  /* 0x000000330400720c */ /* 0x000fc40003f24070 */
[----:B------:R-:W-:Y:S01]  /*2c20*/  IABS R55, R58 ;  /* 0x0000003a00377213 */ /* 0x000fe20000000000 */
[----:B------:R-:W-:Y:S02]  /*2c30*/  IMAD.MOV R24, RZ, RZ, -R24 ;  /* 0x000000ffff187224 */ /* 0x000fe400078e0a18 */
[--C-:B------:R-:W-:Y:S02]  /*2c40*/  @!P4 IMAD.IADD R50, R50, 0x1, -R4.reuse ;  /* 0x000000013232c824 */ /* 0x100fe400078e0a04 */
[C---:B------:R-:W-:Y:S02]  /*2c50*/  IMAD R53, R4.reuse, R24, R53 ;  /* 0x0000001804357224 */ /* 0x040fe400078e0235 */
[--C-:B------:R-:W-:Y:S01]  /*2c60*/  @!P0 IMAD.IADD R49, R49, 0x1, -R4.reuse ;  /* 0x0000000131318824 */ /* 0x100fe200078e0a04 */
[----:B------:R-:W-:Y:S01]  /*2c70*/  ISETP.GT.U32.AND P4, PT, R4, R50, PT ;  /* 0x000000320400720c */ /* 0x000fe20003f84070 */
[----:B------:R-:W-:Y:S01]  /*2c80*/  @!P3 IMAD.IADD R48, R48, 0x1, -R4 ;  /* 0x000000013030b824 */ /* 0x000fe200078e0a04 */
[----:B------:R-:W-:Y:S01]  /*2c90*/  ISETP.GE.AND P0, PT, R56, RZ, PT ;  /* 0x000000ff3800720c */ /* 0x000fe20003f06270 */
[----:B------:R-:W-:Y:S01]  /*2ca0*/  IMAD.HI.U32 R52, R9, R55, RZ ;  /* 0x0000003709347227 */ /* 0x000fe200078e00ff */
[----:B------:R-:W-:-:S03]  /*2cb0*/  ISETP.GE.AND P3, PT, R58, RZ, PT ;  /* 0x000000ff3a00720c */ /* 0x000fc60003f66270 */
[----:B------:R-:W-:Y:S01]  /*2cc0*/  @!P2 IMAD.MOV R48, RZ, RZ, -R48 ;  /* 0x000000ffff30a224 */ /* 0x000fe200078e0a30 */
[----:B------:R-:W-:Y:S01]  /*2cd0*/  ISETP.GT.U32.AND P2, PT, R4, R53, PT ;  /* 0x000000350400720c */ /* 0x000fe20003f44070 */
[----:B------:R-:W-:Y:S02]  /*2ce0*/  @!P1 IMAD.IADD R51, R51, 0x1, -R4 ;  /* 0x0000000133339824 */ /* 0x000fe400078e0a04 */
[----:B------:R-:W-:Y:S02]  /*2cf0*/  IMAD.MOV R52, RZ, RZ, -R52 ;  /* 0x000000ffff347224 */ /* 0x000fe400078e0a34 */
[----:B------:R-:W-:Y:S01]  /*2d00*/  @!P4 IMAD.IADD R50, R50, 0x1, -R4 ;  /* 0x000000013232c824 */ /* 0x000fe200078e0a04 */
[C---:B------:R-:W-:Y:S01]  /*2d10*/  ISETP.GT.U32.AND P1, PT, R4.reuse, R51, PT ;  /* 0x000000330400720c */ /* 0x040fe20003f24070 */
[----:B------:R-:W-:Y:S02]  /*2d20*/  IMAD R55, R4, R52, R55 ;  /* 0x0000003404377224 */ /* 0x000fe400078e0237 */
[----:B------:R-:W-:-:S02]  /*2d30*/  @!P0 IMAD.MOV R50, RZ, RZ, -R50 ;  /* 0x000000ffff328224 */ /* 0x000fc400078e0a32 */
[----:B------:R-:W-:Y:S01]  /*2d40*/  VIADD R54, R2, 0x10 ;  /* 0x0000001002367836 */ /* 0x000fe20000000000 */
[----:B------:R-:W-:Y:S01]  /*2d50*/  ISETP.GT.U32.AND P0, PT, R4, R55, PT ;  /* 0x000000370400720c */ /* 0x000fe20003f04070 */
[--C-:B------:R-:W-:Y:S02]  /*2d60*/  @!P2 IMAD.IADD R53, R53, 0x1, -R4.reuse ;  /* 0x000000013535a824 */ /* 0x100fe400078e0a04 */
[----:B------:R-:W-:Y:S01]  /*2d70*/  IMAD.MOV.U32 R47, RZ, RZ, R49 ;  /* 0x000000ffff2f7224 */ /* 0x000fe200078e0031 */
[----:B------:R-:W-:Y:S01]  /*2d80*/  IABS R58, R54 ;  /* 0x00000036003a7213 */ /* 0x000fe20000000000 */
[----:B------:R-:W-:Y:S01]  /*2d90*/  VIADD R52, R2, 0x11 ;  /* 0x0000001102347836 */ /* 0x000fe20000000000 */
[----:B------:R-:W-:Y:S01]  /*2da0*/  ISETP.GT.U32.AND P2, PT, R4, R53, PT ;  /* 0x000000350400720c */ /* 0x000fe20003f44070 */
[--C-:B------:R-:W-:Y:S01]  /*2db0*/  @!P1 IMAD.IADD R51, R51, 0x1, -R4.reuse ;  /* 0x0000000133339824 */ /* 0x100fe200078e0a04 */
[----:B------:R-:W-:Y:S01]  /*2dc0*/  ISETP.GE.AND P4, PT, R54, RZ, PT ;  /* 0x000000ff3600720c */ /* 0x000fe20003f86270 */
[----:B------:R-:W-:Y:S01]  /*2dd0*/  @!P5 IMAD.MOV R47, RZ, RZ, -R47 ;  /* 0x000000ffff2fd224 */ /* 0x000fe200078e0a2f */
[----:B------:R-:W-:Y:S01]  /*2de0*/  ISETP.GE.AND P5, PT, R57, RZ, PT ;  /* 0x000000ff3900720c */ /* 0x000fe20003fa6270 */
[----:B------:R-:W-:Y:S01]  /*2df0*/  IMAD.MOV.U32 R49, RZ, RZ, R51 ;  /* 0x000000ffff317224 */ /* 0x000fe200078e0033 */
[----:B------:R-:W-:Y:S01]  /*2e00*/  IABS R57, R52 ;  /* 0x0000003400397213 */ /* 0x000fe20000000000 */
[----:B------:R-:W-:-:S02]  /*2e10*/  @!P0 IMAD.IADD R55, R55, 0x1, -R4 ;  /* 0x0000000137378824 */ /* 0x000fc400078e0a04 */
[----:B------:R-:W-:Y:S02]  /*2e20*/  VIADD R24, R2, 0x12 ;  /* 0x0000001202187836 */ /* 0x000fe40000000000 */
[----:B------:R-:W-:Y:S01]  /*2e30*/  @!P6 IMAD.MOV R49, RZ, RZ, -R49 ;  /* 0x000000ffff31e224 */ /* 0x000fe200078e0a31 */
[----:B------:R-:W-:Y:S01]  /*2e40*/  ISETP.GE.AND P6, PT, R52, RZ, PT ;  /* 0x000000ff3400720c */ /* 0x000fe20003fc6270 */
[----:B------:R-:W-:Y:S01]  /*2e50*/  IMAD.HI.U32 R52, R9, R58, RZ ;  /* 0x0000003a09347227 */ /* 0x000fe200078e00ff */
[----:B------:R-:W-:Y:S02]  /*2e60*/  ISETP.GT.U32.AND P0, PT, R4, R55, PT ;  /* 0x000000370400720c */ /* 0x000fe40003f04070 */
[----:B------:R-:W-:Y:S01]  /*2e70*/  IABS R51, R24 ;  /* 0x0000001800337213 */ /* 0x000fe20000000000 */
[----:B------:R-:W-:Y:S01]  /*2e80*/  @!P2 IMAD.IADD R53, R53, 0x1, -R4 ;  /* 0x000000013535a824 */ /* 0x000fe200078e0a04 */
[----:B------:R-:W-:Y:S01]  /*2e90*/  ISETP.GE.AND P1, PT, R24, RZ, PT ;  /* 0x000000ff1800720c */ /* 0x000fe20003f26270 */
[----:B------:R-:W-:-:S02]  /*2ea0*/  IMAD.MOV R59, RZ, RZ, -R52 ;  /* 0x000000ffff3b7224 */ /* 0x000fc400078e0a34 */
[----:B------:R-:W-:Y:S02]  /*2eb0*/  IMAD.MOV.U32 R72, RZ, RZ, R53 ;  /* 0x000000ffff487224 */ /* 0x000fe400078e0035 */
[----:B------:R-:W-:-:S04]  /*2ec0*/  IMAD.HI.U32 R24, R9, R51, RZ ;  /* 0x0000003309187227 */ /* 0x000fc800078e00ff */
[C---:B------:R-:W-:Y:S02]  /*2ed0*/  IMAD R53, R4.reuse, R59, R58 ;  /* 0x0000003b04357224 */ /* 0x040fe400078e023a */
[----:B------:R-:W-:Y:S02]  /*2ee0*/  IMAD.MOV R24, RZ, RZ, -R24 ;  /* 0x000000ffff187224 */ /* 0x000fe400078e0a18 */
[----:B------:R-:W-:Y:S01]  /*2ef0*/  @!P0 IMAD.IADD R55, R55, 0x1, -R4 ;  /* 0x0000000137378824 */ /* 0x000fe200078e0a04 */
[C---:B------:R-:W-:Y:S01]  /*2f00*/  ISETP.GT.U32.AND P0, PT, R4.reuse, R53, PT ;  /* 0x000000350400720c */ /* 0x040fe20003f04070 */
[----:B------:R-:W-:Y:S02]  /*2f10*/  IMAD R51, R4, R24, R51 ;  /* 0x0000001804337224 */ /* 0x000fe400078e0233 */
[----:B------:R-:W-:-:S03]  /*2f20*/  IMAD.HI.U32 R24, R9, R57, RZ ;  /* 0x0000003909187227 */ /* 0x000fc600078e00ff */
[----:B------:R-:W-:Y:S01]  /*2f30*/  ISETP.GT.U32.AND P2, PT, R4, R51, PT ;  /* 0x000000330400720c */ /* 0x000fe20003f44070 */
[C---:B------:R-:W-:Y:S02]  /*2f40*/  VIADD R58, R2.reuse, 0xd ;  /* 0x0000000d023a7836 */ /* 0x040fe40000000000 */
[C---:B------:R-:W-:Y:S02]  /*2f50*/  VIADD R64, R2.reuse, 0xf ;  /* 0x0000000f02407836 */ /* 0x040fe40000000000 */
[----:B------:R-:W-:Y:S02]  /*2f60*/  IMAD.MOV R24, RZ, RZ, -R24 ;  /* 0x000000ffff187224 */ /* 0x000fe400078e0a18 */
[----:B------:R-:W-:Y:S01]  /*2f70*/  IMAD.MOV.U32 R74, RZ, RZ, R55 ;  /* 0x000000ffff4a7224 */ /* 0x000fe200078e0037 */
[----:B------:R-:W-:Y:S01]  /*2f80*/  IABS R55, R58 ;  /* 0x0000003a00377213 */ /* 0x000fe20000000000 */
[----:B------:R-:W-:Y:S01]  /*2f90*/  @!P0 IMAD.IADD R53, R53, 0x1, -R4 ;  /* 0x0000000135358824 */ /* 0x000fe200078e0a04 */
[----:B------:R-:W-:Y:S01]  /*2fa0*/  IABS R60, R64 ;  /* 0x00000040003c7213 */ /* 0x000fe20000000000 */
[----:B------:R-:W-:-:S02]  /*2fb0*/  VIADD R66, R2, 0xe ;  /* 0x0000000e02427836 */ /* 0x000fc40000000000 */
[C---:B------:R-:W-:Y:S01]  /*2fc0*/  IMAD R57, R4.reuse, R24, R57 ;  /* 0x0000001804397224 */ /* 0x040fe200078e0239 */
[----:B------:R-:W-:Y:S01]  /*2fd0*/  ISETP.GT.U32.AND P0, PT, R4, R53, PT ;  /* 0x000000350400720c */ /* 0x000fe20003f04070 */
[----:B------:R-:W-:Y:S01]  /*2fe0*/  IMAD.HI.U32 R24, R9, R55, RZ ;  /* 0x0000003709187227 */ /* 0x000fe200078e00ff */
[----:B------:R-:W-:-:S03]  /*2ff0*/  IABS R62, R66 ;  /* 0x00000042003e7213 */ /* 0x000fc60000000000 */
[----:B------:R-:W-:Y:S01]  /*3000*/  @!P5 IMAD.MOV R72, RZ, RZ, -R72 ;  /* 0x000000ffff48d224 */ /* 0x000fe200078e0a48 */
[----:B------:R-:W-:Y:S01]  /*3010*/  ISETP.GT.U32.AND P5, PT, R4, R57, PT ;  /* 0x000000390400720c */ /* 0x000fe20003fa4070 */
[----:B------:R-:W-:Y:S02]  /*3020*/  @!P2 IMAD.IADD R51, R51, 0x1, -R4 ;  /* 0x000000013333a824 */ /* 0x000fe400078e0a04 */
[----:B------:R-:W-:-:S03]  /*3030*/  IMAD.HI.U32 R54, R9, R60, RZ ;  /* 0x0000003c09367227 */ /* 0x000fc600078e00ff */
[----:B------:R-:W-:Y:S01]  /*3040*/  ISETP.GT.U32.AND P2, PT, R4, R51, PT ;  /* 0x000000330400720c */ /* 0x000fe20003f44070 */
[----:B------:R-:W-:Y:S02]  /*3050*/  IMAD.MOV R24, RZ, RZ, -R24 ;  /* 0x000000ffff187224 */ /* 0x000fe400078e0a18 */
[----:B------:R-:W-:-:S04]  /*3060*/  IMAD.HI.U32 R56, R9, R62, RZ ;  /* 0x0000003e09387227 */ /* 0x000fc800078e00ff */
[----:B------:R-:W-:Y:S02]  /*3070*/  IMAD.MOV R61, RZ, RZ, -R54 ;  /* 0x000000ffff3d7224 */ /* 0x000fe400078e0a36 */
[C---:B------:R-:W-:Y:S02]  /*3080*/  IMAD R55, R4.reuse, R24, R55 ;  /* 0x0000001804377224 */ /* 0x040fe400078e0237 */
[----:B------:R-:W-:Y:S02]  /*3090*/  IMAD.MOV R63, RZ, RZ, -R56 ;  /* 0x000000ffff3f7224 */ /* 0x000fe400078e0a38 */
[C---:B------:R-:W-:Y:S02]  /*30a0*/  IMAD R59, R4.reuse, R61, R60 ;  /* 0x0000003d043b7224 */ /* 0x040fe400078e023c */
[----:B------:R-:W-:Y:S01]  /*30b0*/  @!P0 IMAD.IADD R53, R53, 0x1, -R4 ;  /* 0x0000000135358824 */ /* 0x000fe200078e0a04 */
[C---:B------:R-:W-:Y:S01]  /*30c0*/  ISETP.GT.U32.AND P0, PT, R4.reuse, R55, PT ;  /* 0x000000370400720c */ /* 0x040fe20003f04070 */
[----:B------:R-:W-:-:S02]  /*30d0*/  IMAD R61, R4, R63, R62 ;  /* 0x0000003f043d7224 */ /* 0x000fc400078e023e */
[----:B------:R-:W-:Y:S01]  /*30e0*/  @!P3 IMAD.MOV R74, RZ, RZ, -R74 ;  /* 0x000000ffff4ab224 */ /* 0x000fe200078e0a4a */
[C---:B------:R-:W-:Y:S01]  /*30f0*/  ISETP.GT.U32.AND P3, PT, R4.reuse, R59, PT ;  /* 0x0000003b0400720c */ /* 0x040fe20003f64070 */
[--C-:B------:R-:W-:Y:S02]  /*3100*/  @!P5 IMAD.IADD R57, R57, 0x1, -R4.reuse ;  /* 0x000000013939d824 */ /* 0x100fe400078e0a04 */
[--C-:B------:R-:W-:Y:S01]  /*3110*/  @!P2 IMAD.IADD R51, R51, 0x1, -R4.reuse ;  /* 0x000000013333a824 */ /* 0x100fe200078e0a04 */
[----:B------:R-:W-:Y:S01]  /*3120*/  ISETP.GT.U32.AND P2, PT, R4, R61, PT ;  /* 0x0000003d0400720c */ /* 0x000fe20003f44070 */
[----:B------:R-:W-:Y:S01]  /*3130*/  VIADD R62, R2, 0xb ;  /* 0x0000000b023e7836 */ /* 0x000fe20000000000 */
[----:B------:R-:W-:Y:S01]  /*3140*/  ISETP.GT.U32.AND P5, PT, R4, R57, PT ;  /* 0x000000390400720c */ /* 0x000fe20003fa4070 */
[C---:B------:R-:W-:Y:S02]  /*3150*/  VIADD R60, R2.reuse, 0xc ;  /* 0x0000000c023c7836 */ /* 0x040fe40000000000 */
[--C-:B------:R-:W-:Y:S01]  /*3160*/  @!P0 IMAD.IADD R55, R55, 0x1, -R4.reuse ;  /* 0x0000000137378824 */ /* 0x100fe200078e0a04 */
[----:B------:R-:W-:Y:S01]  /*3170*/  IABS R65, R62 ;  /* 0x0000003e00417213 */ /* 0x000fe20000000000 */
[----:B------:R-:W-:Y:S01]  /*3180*/  VIADD R68, R2, 0xa ;  /* 0x0000000a02447836 */ /* 0x000fe20000000000 */
[----:B------:R-:W-:Y:S01]  /*3190*/  IABS R63, R60 ;  /* 0x0000003c003f7213 */ /* 0x000fe20000000000 */
[----:B------:R-:W-:Y:S01]  /*31a0*/  @!P3 IMAD.IADD R59, R59, 0x1, -R4 ;  /* 0x000000013b3bb824 */ /* 0x000fe200078e0a04 */
[----:B------:R-:W-:Y:S01]  /*31b0*/  ISETP.GT.U32.AND P0, PT, R4, R55, PT ;  /* 0x000000370400720c */ /* 0x000fe20003f04070 */
[----:B------:R-:W-:Y:S01]  /*31c0*/  IMAD.HI.U32 R52, R9, R65, RZ ;  /* 0x0000004109347227 */ /* 0x000fe200078e00ff */
[----:B------:R-:W-:-:S02]  /*31d0*/  IABS R67, R68 ;  /* 0x0000004400437213 */ /* 0x000fc40000000000 */
[----:B------:R-:W-:Y:S01]  /*31e0*/  ISETP.GT.U32.AND P3, PT, R4, R59, PT ;  /* 0x0000003b0400720c */ /* 0x000fe20003f64070 */
[--C-:B------:R-:W-:Y:S01]  /*31f0*/  @!P5 IMAD.IADD R57, R57, 0x1, -R4.reuse ;  /* 0x000000013939d824 */ /* 0x100fe200078e0a04 */
[----:B------:R-:W-:Y:S01]  /*3200*/  ISETP.GE.AND P5, PT, R64, RZ, PT ;  /* 0x000000ff4000720c */ /* 0x000fe20003fa6270 */
[----:B------:R-:W-:Y:S02]  /*3210*/  @!P2 IMAD.IADD R61, R61, 0x1, -R4 ;  /* 0x000000013d3da824 */ /* 0x000fe400078e0a04 */
[----:B------:R-:W-:Y:S02]  /*3220*/  IMAD.MOV R52, RZ, RZ, -R52 ;  /* 0x000000ffff347224 */ /* 0x000fe400078e0a34 */
[----:B------:R-:W-:Y:S01]  /*3230*/  VIADD R64, R2, 0x9 ;  /* 0x0000000902407836 */ /* 0x000fe20000000000 */
[----:B------:R-:W-:Y:S01]  /*3240*/  ISETP.GT.U32.AND P2, PT, R4, R61, PT ;  /* 0x0000003d0400720c */ /* 0x000fe20003f44070 */
[----:B------:R-:W-:-:S03]  /*3250*/  IMAD.HI.U32 R24, R9, R63, RZ ;  /* 0x0000003f09187227 */ /* 0x000fc600078e00ff */
[----:B------:R-:W-:Y:S01]  /*3260*/  IABS R69, R64 ;  /* 0x0000004000457213 */ /* 0x000fe20000000000 */
[C---:B------:R-:W-:Y:S02]  /*3270*/  IMAD R65, R4.reuse, R52, R65 ;  /* 0x0000003404417224 */ /* 0x040fe400078e0241 */
[----:B------:R-:W-:Y:S02]  /*3280*/  IMAD.MOV R24, RZ, RZ, -R24 ;  /* 0x000000ffff187224 */ /* 0x000fe400078e0a18 */
[----:B------:R-:W-:Y:S01]  /*3290*/  @!P0 IMAD.IADD R55, R55, 0x1, -R4 ;  /* 0x0000000137378824 */ /* 0x000fe200078e0a04 */
[C---:B------:R-:W-:Y:S01]  /*32a0*/  ISETP.GT.U32.AND P0, PT, R4.reuse, R65, PT ;  /* 0x000000410400720c */ /* 0x040fe20003f04070 */
[----:B------:R-:W-:Y:S02]  /*32b0*/  IMAD R63, R4, R24, R63 ;  /* 0x00000018043f7224 */ /* 0x000fe400078e023f */
[----:B------:R-:W-:-:S04]  /*32c0*/  IMAD.HI.U32 R24, R9, R69, RZ ;  /* 0x0000004509187227 */ /* 0x000fc800078e00ff */
[----:B------:R-:W-:Y:S01]  /*32d0*/  @!P3 IMAD.IADD R59, R59, 0x1, -R4 ;  /* 0x000000013b3bb824 */ /* 0x000fe200078e0a04 */
[----:B------:R-:W-:Y:S01]  /*32e0*/  ISETP.GE.AND P3, PT, R66, RZ, PT ;  /* 0x000000ff4200720c */ /* 0x000fe20003f66270 */
[----:B------:R-:W-:Y:S02]  /*32f0*/  VIADD R66, R2, 0x8 ;  /* 0x0000000802427836 */ /* 0x000fe40000000000 */
[----:B------:R-:W-:Y:S02]  /*3300*/  IMAD.MOV R56, RZ, RZ, -R24 ;  /* 0x000000ffff387224 */ /* 0x000fe400078e0a18 */
[----:B------:R-:W-:Y:S01]  /*3310*/  @!P2 IMAD.IADD R61, R61, 0x1, -R4 ;  /* 0x000000013d3da824 */ /* 0x000fe200078e0a04 */
[----:B------:R-:W-:Y:S01]  /*3320*/  ISETP.GT.U32.AND P2, PT, R4, R63, PT ;  /* 0x0000003f0400720c */ /* 0x000fe20003f44070 */
[----:B------:R-:W-:Y:S01]  /*3330*/  IMAD.HI.U32 R54, R9, R67, RZ ;  /* 0x0000004309367227 */ /* 0x000fe200078e00ff */
[----:B------:R-:W-:-:S03]  /*3340*/  IABS R71, R66 ;  /* 0x0000004200477213 */ /* 0x000fc60000000000 */
[C---:B------:R-:W-:Y:S02]  /*3350*/  IMAD R69, R4.reuse, R56, R69 ;  /* 0x0000003804457224 */ /* 0x040fe400078e0245 */
[----:B------:R-:W-:Y:S02]  /*3360*/  IMAD.MOV R54, RZ, RZ, -R54 ;  /* 0x000000ffff367224 */ /* 0x000fe400078e0a36 */
[----:B------:R-:W-:Y:S01]  /*3370*/  @!P0 IMAD.IADD R65, R65, 0x1, -R4 ;  /* 0x0000000141418824 */ /* 0x000fe200078e0a04 */
[----:B------:R-:W-:Y:S01]  /*3380*/  ISETP.GT.U32.AND P0, PT, R4, R69, PT ;  /* 0x000000450400720c */ /* 0x000fe20003f04070 */
[----:B------:R-:W-:-:S04]  /*3390*/  IMAD.HI.U32 R24, R9, R71, RZ ;  /* 0x0000004709187227 */ /* 0x000fc800078e00ff */
[----:B------:R-:W-:Y:S02]  /*33a0*/  IMAD R67, R4, R54, R67 ;  /* 0x0000003604437224 */ /* 0x000fe400078e0243 */
[----:B------:R-:W-:Y:S02]  /*33b0*/  VIADD R70, R2, 0x7 ;  /* 0x0000000702467836 */ /* 0x000fe40000000000 */
[----:B------:R-:W-:Y:S02]  /*33c0*/  IMAD.MOV R24, RZ, RZ, -R24 ;  /* 0x000000ffff187224 */ /* 0x000fe400078e0a18 */
[----:B------:R-:W-:Y:S01]  /*33d0*/  @!P2 IMAD.IADD R63, R63, 0x1, -R4 ;  /* 0x000000013f3fa824 */ /* 0x000fe200078e0a04 */
[C---:B------:R-:W-:Y:S01]  /*33e0*/  ISETP.GT.U32.AND P2, PT, R4.reuse, R67, PT ;  /* 0x000000430400720c */ /* 0x040fe20003f44070 */
[----:B------:R-:W-:Y:S01]  /*33f0*/  IMAD R71, R4, R24, R71 ;  /* 0x0000001804477224 */ /* 0x000fe200078e0247 */
[----:B------:R-:W-:Y:S01]  /*3400*/  IABS R73, R70 ;  /* 0x0000004600497213 */ /* 0x000fe20000000000 */
[----:B------:R-:W-:-:S02]  /*3410*/  VIADD R87, R2, 0x6 ;  /* 0x0000000602577836 */ /* 0x000fc40000000000 */
[----:B------:R-:W-:Y:S01]  /*3420*/  @!P0 IMAD.IADD R69, R69, 0x1, -R4 ;  /* 0x0000000145458824 */ /* 0x000fe200078e0a04 */
[----:B------:R-:W-:Y:S01]  /*3430*/  ISETP.GT.U32.AND P0, PT, R4, R71, PT ;  /* 0x000000470400720c */ /* 0x000fe20003f04070 */
[----:B------:R-:W-:Y:S01]  /*3440*/  IMAD.HI.U32 R52, R9, R73, RZ ;  /* 0x0000004909347227 */ /* 0x000fe200078e00ff */
[----:B------:R-:W-:-:S03]  /*3450*/  IABS R75, R87 ;  /* 0x00000057004b7213 */ /* 0x000fc60000000000 */
[----:B------:R-:W-:Y:S02]  /*3460*/  IMAD.MOV R52, RZ, RZ, -R52 ;  /* 0x000000ffff347224 */ /* 0x000fe400078e0a34 */
[----:B------:R-:W-:Y:S01]  /*3470*/  @!P2 IMAD.IADD R67, R67, 0x1, -R4 ;  /* 0x000000014343a824 */ /* 0x000fe200078e0a04 */
[----:B------:R-:W-:Y:S01]  /*3480*/  ISETP.GE.AND P2, PT, R58, RZ, PT ;  /* 0x000000ff3a00720c */ /* 0x000fe20003f46270 */
[----:B------:R-:W-:Y:S01]  /*3490*/  IMAD.HI.U32 R54, R9, R75, RZ ;  /* 0x0000004b09367227 */ /* 0x000fe200078e00ff */
[----:B------:R-:W-:-:S03]  /*34a0*/  IABS R58, R2 ;  /* 0x00000002003a7213 */ /* 0x000fc60000000000 */
[----:B------:R-:W-:Y:S02]  /*34b0*/  IMAD R73, R4, R52, R73 ;  /* 0x0000003404497224 */ /* 0x000fe400078e0249 */
[----:B------:R-:W-:Y:S02]  /*34c0*/  VIADD R89, R2, 0x5 ;  /* 0x0000000502597836 */ /* 0x000fe40000000000 */
[----:B------:R-:W-:Y:S02]  /*34d0*/  IMAD.MOV R54, RZ, RZ, -R54 ;  /* 0x000000ffff367224 */ /* 0x000fe400078e0a36 */
[----:B------:R-:W-:Y:S01]  /*34e0*/  @!P0 IMAD.IADD R71, R71, 0x1, -R4 ;  /* 0x0000000147478824 */ /* 0x000fe200078e0a04 */
[C---:B------:R-:W-:Y:S01]  /*34f0*/  ISETP.GT.U32.AND P0, PT, R4.reuse, R73, PT ;  /* 0x000000490400720c */ /* 0x040fe20003f04070 */
[----:B------:R-:W-:Y:S01]  /*3500*/  IMAD R75, R4, R54, R75 ;  /* 0x00000036044b7224 */ /* 0x000fe200078e024b */
[----:B------:R-:W-:Y:S01]  /*3510*/  IABS R77, R89 ;  /* 0x00000059004d7213 */ /* 0x000fe20000000000 */
[----:B------:R-:W-:-:S02]  /*3520*/  IMAD.MOV.U32 R84, RZ, RZ, R55 ;  /* 0x000000ffff547224 */ /* 0x000fc400078e0037 */
[C---:B------:R-:W-:Y:S02]  /*3530*/  VIADD R91, R2.reuse, 0x4 ;  /* 0x00000004025b7836 */ /* 0x040fe40000000000 */
[C---:B------:R-:W-:Y:S02]  /*3540*/  VIADD R93, R2.reuse, 0x3 ;  /* 0x00000003025d7836 */ /* 0x040fe40000000000 */
[C---:B------:R-:W-:Y:S01]  /*3550*/  VIADD R94, R2.reuse, 0x2 ;  /* 0x00000002025e7836 */ /* 0x040fe20000000000 */
[----:B------:R-:W-:Y:S01]  /*3560*/  IABS R79, R91 ;  /* 0x0000005b004f7213 */ /* 0x000fe20000000000 */
[----:B------:R-:W-:Y:S01]  /*3570*/  VIADD R95, R2, 0x1 ;  /* 0x00000001025f7836 */ /* 0x000fe20000000000 */
[----:B------:R-:W-:Y:S01]  /*3580*/  IABS R81, R93 ;  /* 0x0000005d00517213 */ /* 0x000fe20000000000 */
[----:B------:R-:W-:Y:S01]  /*3590*/  IMAD.HI.U32 R56, R9, R77, RZ ;  /* 0x0000004d09387227 */ /* 0x000fe200078e00ff */
[----:B------:R-:W-:Y:S02]  /*35a0*/  IABS R83, R94 ;  /* 0x0000005e00537213 */ /* 0x000fe40000000000 */
[----:B------:R-:W-:Y:S01]  /*35b0*/  IABS R85, R95 ;  /* 0x0000005f00557213 */ /* 0x000fe20000000000 */
[----:B------:R-:W-:Y:S01]  /*35c0*/  @!P2 IMAD.MOV R84, RZ, RZ, -R84 ;  /* 0x000000ffff54a224 */ /* 0x000fe200078e0a54 */
[----:B------:R-:W-:Y:S01]  /*35d0*/  ISETP.GT.U32.AND P2, PT, R4, R75, PT ;  /* 0x0000004b0400720c */ /* 0x000fe20003f44070 */
[----:B------:R-:W-:-:S02]  /*35e0*/  IMAD.MOV.U32 R76, RZ, RZ, R57 ;  /* 0x000000ffff4c7224 */ /* 0x000fc400078e0039 */
[----:B------:R-:W-:Y:S02]  /*35f0*/  IMAD.MOV.U32 R78, RZ, RZ, R53 ;  /* 0x000000ffff4e7224 */ /* 0x000fe400078e0035 */
[----:B------:R-:W-:Y:S02]  /*3600*/  IMAD.MOV.U32 R80, RZ, RZ, R59 ;  /* 0x000000ffff507224 */ /* 0x000fe400078e003b */
[----:B------:R-:W-:Y:S02]  /*3610*/  IMAD.MOV R56, RZ, RZ, -R56 ;  /* 0x000000ffff387224 */ /* 0x000fe400078e0a38 */
[----:B------:R-:W-:Y:S01]  /*3620*/  @!P0 IMAD.IADD R73, R73, 0x1, -R4 ;  /* 0x0000000149498824 */ /* 0x000fe200078e0a04 */
[C---:B------:R-:W-:Y:S01]  /*3630*/  ISETP.GT.U32.AND P0, PT, R4.reuse, R63, PT ;  /* 0x0000003f0400720c */ /* 0x040fe20003f04070 */
[----:B------:R-:W-:Y:S01]  /*3640*/  @!P1 IMAD.MOV R51, RZ, RZ, -R51 ;  /* 0x000000ffff339224 */ /* 0x000fe200078e0a33 */
[C---:B------:R-:W-:Y:S01]  /*3650*/  ISETP.GT.U32.AND P1, PT, R4.reuse, R65, PT ;  /* 0x000000410400720c */ /* 0x040fe20003f24070 */
[----:B------:R-:W-:Y:S01]  /*3660*/  @!P6 IMAD.MOV R76, RZ, RZ, -R76 ;  /* 0x000000ffff4ce224 */ /* 0x000fe200078e0a4c */
[C---:B------:R-:W-:Y:S01]  /*3670*/  ISETP.GT.U32.AND P6, PT, R4.reuse, R71, PT ;  /* 0x000000470400720c */ /* 0x040fe20003fc4070 */
[----:B------:R-:W-:Y:S01]  /*3680*/  @!P4 IMAD.MOV R78, RZ, RZ, -R78 ;  /* 0x000000ffff4ec224 */ /* 0x000fe200078e0a4e */
[C---:B------:R-:W-:Y:S01]  /*3690*/  ISETP.GT.U32.AND P4, PT, R4.reuse, R67, PT ;  /* 0x000000430400720c */ /* 0x040fe20003f84070 */
[----:B------:R-:W-:Y:S01]  /*36a0*/  @!P5 IMAD.MOV R80, RZ, RZ, -R80 ;  /* 0x000000ffff50d224 */ /* 0x000fe200078e0a50 */
[C---:B------:R-:W-:Y:S01]  /*36b0*/  ISETP.GT.U32.AND P5, PT, R4.reuse, R69, PT ;  /* 0x000000450400720c */ /* 0x040fe20003fa4070 */
[----:B------:R-:W-:-:S02]  /*36c0*/  IMAD R77, R4, R56, R77 ;  /* 0x00000038044d7224 */ /* 0x000fc400078e024d */
[----:B------:R-:W-:-:S04]  /*36d0*/  IMAD.HI.U32 R24, R9, R79, RZ ;  /* 0x0000004f09187227 */ /* 0x000fc800078e00ff */
[----:B------:R-:W-:-:S04]  /*36e0*/  IMAD.HI.U32 R52, R9, R81, RZ ;  /* 0x0000005109347227 */ /* 0x000fc800078e00ff */
[----:B------:R-:W-:-:S04]  /*36f0*/  IMAD.HI.U32 R54, R9, R83, RZ ;  /* 0x0000005309367227 */ /* 0x000fc800078e00ff */
[----:B------:R-:W-:-:S04]  /*3700*/  IMAD.HI.U32 R56, R9, R85, RZ ;  /* 0x0000005509387227 */ /* 0x000fc800078e00ff */
[----:B------:R-:W-:Y:S02]  /*3710*/  IMAD.MOV R24, RZ, RZ, -R24 ;  /* 0x000000ffff187224 */ /* 0x000fe400078e0a18 */
[----:B------:R-:W-:Y:S02]  /*3720*/  IMAD.MOV R52, RZ, RZ, -R52 ;  /* 0x000000ffff347224 */ /* 0x000fe400078e0a34 */
[----:B------:R-:W-:Y:S02]  /*3730*/  IMAD.MOV R54, RZ, RZ, -R54 ;  /* 0x000000ffff367224 */ /* 0x000fe400078e0a36 */
[----:B------:R-:W-:Y:S02]  /*3740*/  IMAD.MOV R56, RZ, RZ, -R56 ;  /* 0x000000ffff387224 */ /* 0x000fe400078e0a38 */
[----:B------:R-:W-:Y:S02]  /*3750*/  IMAD.MOV.U32 R82, RZ, RZ, R61 ;  /* 0x000000ffff527224 */ /* 0x000fe400078e003d */
[----:B------:R-:W-:Y:S01]  /*3760*/  @!P2 IMAD.IADD R75, R75, 0x1, -R4 ;  /* 0x000000014b4ba824 */ /* 0x000fe200078e0a04 */
[----:B------:R-:W-:Y:S01]  /*3770*/  ISETP.GE.AND P2, PT, R60, RZ, PT ;  /* 0x000000ff3c00720c */ /* 0x000fe20003f46270 */
[----:B------:R-:W-:-:S02]  /*3780*/  IMAD R79, R4, R24, R79 ;  /* 0x00000018044f7224 */ /* 0x000fc400078e024f */
[C---:B------:R-:W-:Y:S02]  /*3790*/  IMAD R81, R4.reuse, R52, R81 ;  /* 0x0000003404517224 */ /* 0x040fe400078e0251 */
[C---:B------:R-:W-:Y:S02]  /*37a0*/  IMAD R83, R4.reuse, R54, R83 ;  /* 0x0000003604537224 */ /* 0x040fe400078e0253 */
[C---:B------:R-:W-:Y:S02]  /*37b0*/  IMAD R85, R4.reuse, R56, R85 ;  /* 0x0000003804557224 */ /* 0x040fe400078e0255 */
[----:B------:R-:W-:Y:S01]  /*37c0*/  @!P3 IMAD.MOV R82, RZ, RZ, -R82 ;  /* 0x000000ffff52b224 */ /* 0x000fe200078e0a52 */
[----:B------:R-:W-:Y:S01]  /*37d0*/  ISETP.GT.U32.AND P3, PT, R4, R73, PT ;  /* 0x000000490400720c */ /* 0x000fe20003f64070 */
[----:B------:R-:W-:-:S04]  /*37e0*/  IMAD.HI.U32 R9, R9, R58, RZ ;  /* 0x0000003a09097227 */ /* 0x000fc800078e00ff */
[--C-:B------:R-:W-:Y:S01]  /*37f0*/  @!P0 IMAD.IADD R63, R63, 0x1, -R4.reuse ;  /* 0x000000013f3f8824 */ /* 0x100fe200078e0a04 */
[C---:B------:R-:W-:Y:S01]  /*3800*/  ISETP.GT.U32.AND P0, PT, R4.reuse, R77, PT ;  /* 0x0000004d0400720c */ /* 0x040fe20003f04070 */
[--C-:B------:R-:W-:Y:S01]  /*3810*/  @!P1 IMAD.IADD R65, R65, 0x1, -R4.reuse ;  /* 0x0000000141419824 */ /* 0x100fe200078e0a04 */
[C---:B------:R-:W-:Y:S01]  /*3820*/  ISETP.GT.U32.AND P1, PT, R4.reuse, R79, PT ;  /* 0x0000004f0400720c */ /* 0x040fe20003f24070 */
[--C-:B------:R-:W-:Y:S01]  /*3830*/  @!P4 IMAD.IADD R67, R67, 0x1, -R4.reuse ;  /* 0x000000014343c824 */ /* 0x100fe200078e0a04 */
[C---:B------:R-:W-:Y:S01]  /*3840*/  ISETP.GT.U32.AND P4, PT, R4.reuse, R81, PT ;  /* 0x000000510400720c */ /* 0x040fe20003f84070 */
[--C-:B------:R-:W-:Y:S01]  /*3850*/  @!P5 IMAD.IADD R69, R69, 0x1, -R4.reuse ;  /* 0x000000014545d824 */ /* 0x100fe200078e0a04 */
[C---:B------:R-:W-:Y:S01]  /*3860*/  ISETP.GT.U32.AND P5, PT, R4.reuse, R83, PT ;  /* 0x000000530400720c */ /* 0x040fe20003fa4070 */
[----:B------:R-:W-:Y:S01]  /*3870*/  @!P6 IMAD.IADD R71, R71, 0x1, -R4 ;  /* 0x000000014747e824 */ /* 0x000fe200078e0a04 */
[----:B------:R-:W-:Y:S01]  /*3880*/  ISETP.GT.U32.AND P6, PT, R4, R85, PT ;  /* 0x000000550400720c */ /* 0x000fe20003fc4070 */
[----:B------:R-:W-:-:S02]  /*3890*/  IMAD.MOV R9, RZ, RZ, -R9 ;  /* 0x000000ffff097224 */ /* 0x000fc400078e0a09 */
[----:B------:R-:W-:Y:S02]  /*38a0*/  IMAD.MOV.U32 R86, RZ, RZ, R63 ;  /* 0x000000ffff567224 */ /* 0x000fe400078e003f */
[C---:B------:R-:W-:Y:S01]  /*38b0*/  IMAD R53, R4.reuse, R9, R58 ;  /* 0x0000000904357224 */ /* 0x040fe200078e023a */
[----:B------:R-:W-:Y:S01]  /*38c0*/  LOP3.LUT R9, RZ, R25, RZ, 0x33, !PT ;  /* 0x00000019ff097212 */ /* 0x000fe200078e33ff */
[----:B------:R-:W-:Y:S01]  /*38d0*/  @!P2 IMAD.MOV R86, RZ, RZ, -R86 ;  /* 0x000000ffff56a224 */ /* 0x000fe200078e0a56 */
[C---:B------:R-:W-:Y:S01]  /*38e0*/  ISETP.GT.U32.AND P2, PT, R4.reuse, R75, PT ;  /* 0x0000004b0400720c */ /* 0x040fe20003f44070 */
[--C-:B------:R-:W-:Y:S01]  /*38f0*/  @!P3 IMAD.IADD R73, R73, 0x1, -R4.reuse ;  /* 0x000000014949b824 */ /* 0x100fe200078e0a04 */
[----:B------:R-:W-:Y:S01]  /*3900*/  ISETP.GT.U32.AND P3, PT, R4, R53, PT ;  /* 0x000000350400720c */ /* 0x000fe20003f64070 */
[--C-:B------:R-:W-:Y:S01]  /*3910*/  @!P0 IMAD.IADD R77, R77, 0x1, -R4.reuse ;  /* 0x000000014d4d8824 */ /* 0x100fe200078e0a04 */
[----:B------:R-:W-:Y:S01]  /*3920*/  ISETP.GE.AND P0, PT, R62, RZ, PT ;  /* 0x000000ff3e00720c */ /* 0x000fe20003f06270 */
        /* <DEDUP_REMOVED lines=10> */
[----:B------:R-:W-:Y:S01]  /*39d0*/  @!P3 IMAD.IADD R53, R53, 0x1, -R4 ;  /* 0x000000013535b824 */ /* 0x000fe200078e0a04 */
[----:B------:R-:W-:Y:S01]  /*39e0*/  ISETP.GT.U32.AND P3, PT, R4, R81, PT ;  /* 0x000000510400720c */ /* 0x000fe20003f64070 */
[----:B------:R-:W-:-:S02]  /*39f0*/  IMAD.MOV.U32 R88, RZ, RZ, R65 ;  /* 0x000000ffff587224 */ /* 0x000fc400078e0041 */
[----:B------:R-:W-:Y:S02]  /*3a00*/  IMAD.MOV.U32 R90, RZ, RZ, R67 ;  /* 0x000000ffff5a7224 */ /* 0x000fe400078e0043 */
[----:B------:R-:W-:Y:S02]  /*3a10*/  IMAD.MOV.U32 R92, RZ, RZ, R69 ;  /* 0x000000ffff5c7224 */ /* 0x000fe400078e0045 */
        /* <DEDUP_REMOVED lines=9> */
[----:B------:R-:W-:Y:S01]  /*3ab0*/  ISETP.GT.U32.AND P6, PT, R4, R85, PT ;  /* 0x000000550400720c */ /* 0x000fe20003fc4070 */
[----:B------:R-:W-:Y:S01]  /*3ac0*/  @!P2 IMAD.MOV R75, RZ, RZ, -R75 ;  /* 0x000000ffff4ba224 */ /* 0x000fe200078e0a4b */
[----:B------:R-:W-:Y:S01]  /*3ad0*/  ISETP.NE.AND P2, PT, R25, RZ, PT ;  /* 0x000000ff1900720c */ /* 0x000fe20003f45270 */
[--C-:B------:R-:W-:Y:S01]  /*3ae0*/  @!P3 IMAD.IADD R81, R81, 0x1, -R4.reuse ;  /* 0x000000015151b824 */ /* 0x100fe200078e0a04 */
[----:B------:R-:W0:Y:S01]  /*3af0*/  LDC.64 R24, c[0x0][0x218] ;  /* 0x00008600ff187b82 */ /* 0x000e220000000a00 */
        /* <DEDUP_REMOVED lines=9> */
[----:B------:R-:W-:Y:S01]  /*3b90*/  ISETP.GE.AND P6, PT, R95, RZ, PT ;  /* 0x000000ff5f00720c */ /* 0x000fe20003fc6270 */
[----:B------:R-:W-:Y:S01]  /*3ba0*/  IMAD.MOV.U32 R94, RZ, RZ, R53 ;  /* 0x000000ffff5e7224 */ /* 0x000fe200078e0035 */
[----:B------:R-:W-:Y:S01]  /*3bb0*/  ISETP.GE.AND P5, PT, R2, RZ, PT ;  /* 0x000000ff0200720c */ /* 0x000fe20003fa6270 */
[----:B------:R-:W-:Y:S01]  /*3bc0*/  IMAD.SHL.U32 R108, R133, 0x10, RZ ;  /* 0x00000010856c7824 */ /* 0x000fe200078e00ff */
[C---:B------:R-:W-:Y:S01]  /*3bd0*/  SEL R68, R9.reuse, R43, !P2 ;  /* 0x0000002b09447207 */ /* 0x040fe20005000000 */
[----:B------:R-:W-:Y:S01]  /*3be0*/  @!P0 IMAD.MOV R77, RZ, RZ, -R77 ;  /* 0x000000ffff4d8224 */ /* 0x000fe200078e0a4d */
        /* <DEDUP_REMOVED lines=10> */
[----:B------:R-:W-:Y:S01]  /*3c90*/  SEL R4, R9, R26, !P2 ;  /* 0x0000001a09047207 */ /* 0x000fe20005000000 */
[----:B------:R-:W-:Y:S01]  /*3ca0*/  IMAD R43, R43, UR4, RZ ;  /* 0x000000042b2b7c24 */ /* 0x000fe2000f8e02ff */
[----:B------:R-:W-:Y:S01]  /*3cb0*/  SEL R53, R9, R28, !P2 ;  /* 0x0000001c09357207 */ /* 0x000fe20005000000 */
[----:B------:R-:W-:Y:S01]  /*3cc0*/  IMAD R47, R47, UR4, RZ ;  /* 0x000000042f2f7c24 */ /* 0x000fe2000f8e02ff */
[C---:B------:R-:W-:Y:S01]  /*3cd0*/  SEL R54, R9.reuse, R29, !P2 ;  /* 0x0000001d09367207 */ /* 0x040fe20005000000 */
[----:B------:R-:W-:Y:S01]  /*3ce0*/  IMAD R97, R4, UR4, RZ ;  /* 0x0000000404617c24 */ /* 0x000fe2000f8e02ff */
[C---:B------:R-:W-:Y:S01]  /*3cf0*/  SEL R55, R9.reuse, R30, !P2 ;  /* 0x0000001e09377207 */ /* 0x040fe20005000000 */
[----:B------:R-:W-:Y:S01]  /*3d00*/  IMAD R101, R52, UR4, RZ ;  /* 0x0000000434657c24 */ /* 0x000fe2000f8e02ff */
[C---:B------:R-:W-:Y:S01]  /*3d10*/  SEL R56, R9.reuse, R31, !P2 ;  /* 0x0000001f09387207 */ /* 0x040fe20005000000 */
[----:B------:R-:W-:Y:S01]  /*3d20*/  IMAD R105, R54, UR4, RZ ;  /* 0x0000000436697c24 */ /* 0x000fe2000f8e02ff */
[----:B------:R-:W-:Y:S01]  /*3d30*/  SEL R57, R9, R32, !P2 ;  /* 0x0000002009397207 */ /* 0x000fe20005000000 */
        /* <DEDUP_REMOVED lines=44> */
[----:B------:R-:W-:Y:S01]  /*4000*/  STL [R1+0x4], R108 ;  /* 0x0000046c01007387 */ /* 0x000fe20000100800 */
[C---:B------:R-:W-:Y:S01]  /*4010*/  SEL R16, R9.reuse, R16, !P2 ;  /* 0x0000001009107207 */ /* 0x040fe20005000000 */
        /* <DEDUP_REMOVED lines=31> */
[----:B------:R-:W-:Y:S01]  /*4210*/  SEL R38, R9, R84, !P2 ;  /* 0x0000005409267207 */ /* 0x000fe20005000000 */
[----:B------:R-:W-:Y:S01]  /*4220*/  IMAD R45, R45, UR4, RZ ;  /* 0x000000042d2d7c24 */ /* 0x000fe2000f8e02ff */
[C---:B------:R-:W-:Y:S01]  /*4230*/  SEL R42, R9.reuse, R86, !P2 ;  /* 0x00000056092a7207 */ /* 0x040fe20005000000 */
[----:B------:R-:W-:Y:S01]  /*4240*/  IMAD R53, R82, UR4, RZ ;  /* 0x0000000452357c24 */ /* 0x000fe2000f8e02ff */
[----:B------:R-:W-:-:S02]  /*4250*/  SEL R39, R9, R88, !P2 ;  /* 0x0000005809277207 */ /* 0x000fc40005000000 */
[C---:B------:R-:W-:Y:S02]  /*4260*/  SEL R41, R9.reuse, R90, !P2 ;  /* 0x0000005a09297207 */ /* 0x040fe40005000000 */
[C---:B------:R-:W-:Y:S02]  /*4270*/  SEL R30, R9.reuse, R92, !P2 ;  /* 0x0000005c091e7207 */ /* 0x040fe40005000000 */
[C---:B------:R-:W-:Y:S02]  /*4280*/  SEL R33, R9.reuse, R71, !P2 ;  /* 0x0000004709217207 */ /* 0x040fe40005000000 */
        /* <DEDUP_REMOVED lines=16> */
[-C--:B0-----:R-:W-:Y:S01]  /*4390*/  IADD3 R9, P1, R43, R24.reuse, RZ ;  /* 0x000000182b097210 */ /* 0x081fe20007f3e0ff */
[----:B------:R-:W-:Y:S01]  /*43a0*/  IMAD R203, R31, UR4, RZ ;  /* 0x000000041fcb7c24 */ /* 0x000fe2000f8e02ff */
[----:B------:R-:W-:Y:S01]  /*43b0*/  IADD3 R104, P5, R5, R24, RZ ;  /* 0x0000001805687210 */ /* 0x000fe20007fbe0ff */
[----:B------:R-:W-:Y:S01]  /*43c0*/  IMAD R37, R37, UR4, RZ ;  /* 0x0000000425257c24 */ /* 0x000fe2000f8e02ff */
[----:B------:R-:W-:-:S02]  /*43d0*/  R2UR UR58, R9 ;  /* 0x00000000093a72ca */ /* 0x000fc400000e0000 */
[-C--:B------:R-:W-:Y:S02]  /*43e0*/  IADD3 R9, P2, R47, R24.reuse, RZ ;  /* 0x000000182f097210 */ /* 0x080fe40007f5e0ff */
[-C--:B------:R-:W-:Y:S02]  /*43f0*/  IADD3 R71, P4, R51, R24.reuse, RZ ;  /* 0x0000001833477210 */ /* 0x080fe40007f9e0ff */
[----:B------:R-:W-:Y:S01]  /*4400*/  R2UR UR54, R9 ;  /* 0x00000000093672ca */ /* 0x000fe200000e0000 */
[----:B------:R-:W-:Y:S01]  /*4410*/  IMAD R9, R6, UR4, RZ ;  /* 0x0000000406097c24 */ /* 0x000fe2000f8e02ff */
[----:B------:R-:W-:Y:S02]  /*4420*/  SHF.R.S32.HI R6, RZ, 0x1f, R5 ;  /* 0x0000001fff067819 */ /* 0x000fe40000011405 */
[----:B------:R-:W-:Y:S02]  /*4430*/  SHF.R.S32.HI R10, RZ, 0x1f, R7 ;  /* 0x0000001fff0a7819 */ /* 0x000fe40000011407 */
[----:B------:R-:W-:Y:S01]  /*4440*/  R2UR UR56, R71 ;  /* 0x00000000473872ca */ /* 0x000fe200000e0000 */
[----:B------:R-:W-:Y:S01]  /*4450*/  IMAD.X R15, R6, 0x1, R25, P5 ;  /* 0x00000001060f7824 */ /* 0x000fe200028e0619 */
[----:B------:R-:W-:Y:S01]  /*4460*/  IADD3 R5, P5, R7, R24, RZ ;  /* 0x0000001807057210 */ /* 0x000fe20007fbe0ff */
[----:B------:R-:W-:Y:S01]  /*4470*/  IMAD R71, R8, UR4, RZ ;  /* 0x0000000408477c24 */ /* 0x000fe2000f8e02ff */
[----:B------:R-:W-:-:S02]  /*4480*/  SHF.R.S32.HI R8, RZ, 0x1f, R9 ;  /* 0x0000001fff087819 */ /* 0x000fc40000011409 */
[-C--:B------:R-:W-:Y:S01]  /*4490*/  IADD3 R4, P6, R9, R24.reuse, RZ ;  /* 0x0000001809047210 */ /* 0x080fe20007fde0ff */
[----:B------:R-:W-:Y:S01]  /*44a0*/  IMAD.X R19, R10, 0x1, R25, P5 ;  /* 0x000000010a137824 */ /* 0x000fe200028e0619 */
[----:B------:R-:W-:Y:S02]  /*44b0*/  SHF.R.S32.HI R14, RZ, 0x1f, R11 ;  /* 0x0000001fff0e7819 */ /* 0x000fe4000001140b */
[-C--:B------:R-:W-:Y:S01]  /*44c0*/  IADD3 R9, P5, R11, R24.reuse, RZ ;  /* 0x000000180b097210 */ /* 0x080fe20007fbe0ff */
[----:B------:R-:W-:Y:S01]  /*44d0*/  IMAD.X R17, R8, 0x1, R25, P6 ;  /* 0x0000000108117824 */ /* 0x000fe200030e0619 */
[----:B------:R-:W-:Y:S02]  /*44e0*/  SHF.R.S32.HI R18, RZ, 0x1f, R75 ;  /* 0x0000001fff127819 */ /* 0x000fe4000001144b */
[----:B------:R-:W-:Y:S01]  /*44f0*/  SHF.R.S32.HI R12, RZ, 0x1f, R71 ;  /* 0x0000001fff0c7819 */ /* 0x000fe20000011447 */
[----:B------:R-:W-:Y:S01]  /*4500*/  IMAD.X R23, R14, 0x1, R25, P5 ;  /* 0x000000010e177824 */ /* 0x000fe200028e0619 */
[----:B------:R-:W-:-:S02]  /*4510*/  IADD3 R13, P5, R75, R24, RZ ;  /* 0x000000184b0d7210 */ /* 0x000fc40007fbe0ff */
[-C--:B------:R-:W-:Y:S02]  /*4520*/  IADD3 R7, P6, R71, R24.reuse, RZ ;  /* 0x0000001847077210 */ /* 0x080fe40007fde0ff */
[----:B------:R-:W-:Y:S01]  /*4530*/  SHF.R.S32.HI R22, RZ, 0x1f, R79 ;  /* 0x0000001fff167819 */ /* 0x000fe2000001144f */
[--C-:B------:R-:W-:Y:S01]  /*4540*/  IMAD.X R59, R18, 0x1, R25.reuse, P5 ;  /* 0x00000001123b7824 */ /* 0x100fe200028e0619 */
[-C--:B------:R-:W-:Y:S01]  /*4550*/  IADD3 R8, P5, R79, R24.reuse, RZ ;  /* 0x000000184f087210 */ /* 0x080fe20007fbe0ff */
[----:B------:R-:W-:Y:S01]  /*4560*/  IMAD.X R21, R12, 0x1, R25, P6 ;  /* 0x000000010c157824 */ /* 0x000fe200030e0619 */
[----:B------:R-:W-:Y:S02]  /*4570*/  SHF.R.S32.HI R16, RZ, 0x1f, R73 ;  /* 0x0000001fff107819 */ /* 0x000fe40000011449 */
[----:B------:R-:W-:Y:S01]  /*4580*/  IADD3 R11, P6, R73, R24, RZ ;  /* 0x00000018490b7210 */ /* 0x000fe20007fde0ff */
[----:B------:R-:W-:Y:S01]  /*4590*/  IMAD.X R63, R22, 0x1, R25, P5 ;  /* 0x00000001163f7824 */ /* 0x000fe200028e0619 */
[----:B------:R-:W-:-:S02]  /*45a0*/  SHF.R.S32.HI R46, RZ, 0x1f, R83 ;  /* 0x0000001fff2e7819 */ /* 0x000fc40000011453 */
[-C--:B------:R-:W-:Y:S01]  /*45b0*/  IADD3 R12, P5, R83, R24.reuse, RZ ;  /* 0x00000018530c7210 */ /* 0x080fe20007fbe0ff */
[----:B------:R-:W-:Y:S01]  /*45c0*/  IMAD.X R57, R16, 0x1, R25, P6 ;  /* 0x0000000110397824 */ /* 0x000fe200030e0619 */
[-C--:B------:R-:W-:Y:S02]  /*45d0*/  IADD3 R50, P3, R45, R24.reuse, RZ ;  /* 0x000000182d327210 */ /* 0x080fe40007f7e0ff */
[----:B------:R-:W-:Y:S01]  /*45e0*/  SHF.R.S32.HI R20, RZ, 0x1f, R77 ;  /* 0x0000001fff147819 */ /* 0x000fe2000001144d */
[----:B------:R-:W-:Y:S01]  /*45f0*/  IMAD.X R67, R46, 0x1, R25, P5 ;  /* 0x000000012e437824 */ /* 0x000fe200028e0619 */
[-C--:B------:R-:W-:Y:S02]  /*4600*/  IADD3 R6, P6, R77, R24.reuse, RZ ;  /* 0x000000184d067210 */ /* 0x080fe40007fde0ff */
[----:B------:R-:W-:Y:S02]  /*4610*/  R2UR UR55, R50 ;  /* 0x00000000323772ca */ /* 0x000fe400000e0000 */
[----:B------:R-:W-:Y:S01]  /*4620*/  SHF.R.S32.HI R50, RZ, 0x1f, R87 ;  /* 0x0000001fff327819 */ /* 0x000fe20000011457 */
[----:B------:R-:W-:Y:S01]  /*4630*/  IMAD.X R61, R20, 0x1, R25, P6 ;  /* 0x00000001143d7824 */ /* 0x000fe200030e0619 */
[----:B------:R-:W-:-:S02]  /*4640*/  IADD3 R16, P5, R87, R24, RZ ;  /* 0x0000001857107210 */ /* 0x000fc40007fbe0ff */
[----:B------:R-:W-:Y:S02]  /*4650*/  SHF.R.S32.HI R44, RZ, 0x1f, R81 ;  /* 0x0000001fff2c7819 */ /* 0x000fe40000011451 */
[-C--:B------:R-:W-:Y:S01]  /*4660*/  IADD3 R10, P6, R81, R24.reuse, RZ ;  /* 0x00000018510a7210 */ /* 0x080fe20007fde0ff */
[----:B------:R-:W-:Y:S01]  /*4670*/  IMAD.X R71, R50, 0x1, R25, P5 ;  /* 0x0000000132477824 */ /* 0x000fe200028e0619 */
[----:B------:R-:W-:Y:S02]  /*4680*/  SHF.R.S32.HI R54, RZ, 0x1f, R91 ;  /* 0x0000001fff367819 */ /* 0x000fe4000001145b */
        /* <DEDUP_REMOVED lines=20> */
[----:B------:R-:W-:Y:S01]  /*47d0*/  SHF.R.S32.HI R62, RZ, 0x1f, R97 ;  /* 0x0000001fff3e7819 */ /* 0x000fe20000011461 */
[----:B------:R-:W-:Y:S01]  /*47e0*/  IMAD R103, R39, UR4, RZ ;  /* 0x0000000427677c24 */ /* 0x000fe2000f8e02ff */
[----:B------:R-:W-:Y:S01]  /*47f0*/  IADD3 R58, P6, R97, R24, RZ ;  /* 0x00000018613a7210 */ /* 0x000fe20007fde0ff */
[----:B------:R-:W-:Y:S01]  /*4800*/  IMAD.X R87, R68, 0x1, R25, P5 ;  /* 0x0000000144577824 */ /* 0x000fe200028e0619 */
[----:B------:R-:W-:-:S02]  /*4810*/  SHF.R.S32.HI R90, RZ, 0x1f, R55 ;  /* 0x0000001fff5a7819 */ /* 0x000fc40000011437 */
[-C--:B------:R-:W-:Y:S01]  /*4820*/  IADD3 R68, P5, R55, R24.reuse, RZ ;  /* 0x0000001837447210 */ /* 0x080fe20007fbe0ff */
[----:B------:R-:W-:Y:S01]  /*4830*/  IMAD.X R81, R62, 0x1, R25, P6 ;  /* 0x000000013e517824 */ /* 0x000fe200030e0619 */
[-C--:B------:R-:W-:Y:S01]  /*4840*/  IADD3 R72, P0, R49, R24.reuse, RZ ;  /* 0x0000001831487210 */ /* 0x080fe20007f1e0ff */
[----:B------:R-:W-:Y:S01]  /*4850*/  IMAD R55, R42, UR4, RZ ;  /* 0x000000042a377c24 */ /* 0x000fe2000f8e02ff */
[----:B------:R-:W-:Y:S01]  /*4860*/  SHF.R.S32.HI R66, RZ, 0x1f, R101 ;  /* 0x0000001fff427819 */ /* 0x000fe20000011465 */
[----:B------:R-:W-:Y:S01]  /*4870*/  IMAD.X R90, R90, 0x1, R25, P5 ;  /* 0x000000015a5a7824 */ /* 0x000fe200028e0619 */
[-C--:B------:R-:W-:Y:S02]  /*4880*/  IADD3 R62, P6, R101, R24.reuse, RZ ;  /* 0x00000018653e7210 */ /* 0x080fe40007fde0ff */
[----:B------:R-:W-:Y:S02]  /*4890*/  R2UR UR57, R72 ;  /* 0x00000000483972ca */ /* 0x000fe400000e0000 */
[----:B------:R-:W-:Y:S01]  /*48a0*/  SHF.R.S32.HI R92, RZ, 0x1f, R109 ;  /* 0x0000001fff5c7819 */ /* 0x000fe2000001146d */
[----:B------:R-:W-:Y:S01]  /*48b0*/  IMAD.X R85, R66, 0x1, R25, P6 ;  /* 0x0000000142557824 */ /* 0x000fe200030e0619 */
[----:B------:R-:W-:Y:S01]  /*48c0*/  IADD3 R72, P5, R109, R24, RZ ;  /* 0x000000186d487210 */ /* 0x000fe20007fbe0ff */
[----:B------:R-:W-:Y:S01]  /*48d0*/  IMAD R109, R36, UR4, RZ ;  /* 0x00000004246d7c24 */ /* 0x000fe2000f8e02ff */
[----:B------:R-:W-:-:S02]  /*48e0*/  SHF.R.S32.HI R70, RZ, 0x1f, R105 ;  /* 0x0000001fff467819 */ /* 0x000fc40000011469 */
[-C--:B------:R-:W-:Y:S01]  /*48f0*/  IADD3 R66, P6, R105, R24.reuse, RZ ;  /* 0x0000001869427210 */ /* 0x080fe20007fde0ff */
[----:B------:R-:W-:Y:S01]  /*4900*/  IMAD.X R92, R92, 0x1, R25, P5 ;  /* 0x000000015c5c7824 */ /* 0x000fe200028e0619 */
[----:B------:R-:W-:Y:S01]  /*4910*/  SHF.R.S32.HI R94, RZ, 0x1f, R113 ;  /* 0x0000001fff5e7819 */ /* 0x000fe20000011471 */
[----:B------:R-:W-:Y:S01]  /*4920*/  IMAD R105, R41, UR4, RZ ;  /* 0x0000000429697c24 */ /* 0x000fe2000f8e02ff */
[-C--:B------:R-:W-:Y:S01]  /*4930*/  IADD3 R76, P5, R113, R24.reuse, RZ ;  /* 0x00000018714c7210 */ /* 0x080fe20007fbe0ff */
[----:B------:R-:W-:Y:S01]  /*4940*/  IMAD.X R89, R70, 0x1, R25, P6 ;  /* 0x0000000146597824 */ /* 0x000fe200030e0619 */
[----:B------:R-:W-:Y:S01]  /*4950*/  SHF.R.S32.HI R74, RZ, 0x1f, R107 ;  /* 0x0000001fff4a7819 */ /* 0x000fe2000001146b */
[----:B------:R-:W-:Y:S01]  /*4960*/  IMAD.U32 R113, RZ, RZ, UR24 ;  /* 0x00000018ff717e24 */ /* 0x000fe2000f8e00ff */
[-C--:B------:R-:W-:Y:S01]  /*4970*/  IADD3 R70, P6, R107, R24.reuse, RZ ;  /* 0x000000186b467210 */ /* 0x080fe20007fde0ff */
[----:B------:R-:W-:Y:S01]  /*4980*/  IMAD.X R94, R94, 0x1, R25, P5 ;  /* 0x000000015e5e7824 */ /* 0x000fe200028e0619 */
[----:B------:R-:W-:Y:S01]  /*4990*/  SHF.R.S32.HI R96, RZ, 0x1f, R117 ;  /* 0x0000001fff607819 */ /* 0x000fe20000011475 */
[----:B------:R-:W-:Y:S01]  /*49a0*/  IMAD R107, R34, UR4, RZ ;  /* 0x00000004226b7c24 */ /* 0x000fe2000f8e02ff */
[-C--:B------:R-:W-:Y:S01]  /*49b0*/  IADD3 R80, P5, R117, R24.reuse, RZ ;  /* 0x0000001875507210 */ /* 0x080fe20007fbe0ff */
[----:B------:R-:W-:Y:S01]  /*49c0*/  IMAD.X R91, R74, 0x1, R25, P6 ;  /* 0x000000014a5b7824 */ /* 0x000fe200030e0619 */
[----:B------:R-:W-:Y:S01]  /*49d0*/  SHF.R.S32.HI R44, RZ, 0x1f, R111 ;  /* 0x0000001fff2c7819 */ /* 0x000fe2000001146f */
[----:B------:R-:W-:Y:S01]  /*49e0*/  STL [R1], R113 ;  /* 0x0000007101007387 */ /* 0x000fe20000100800 */
[-C--:B------:R-:W-:Y:S01]  /*49f0*/  IADD3 R74, P6, R111, R24.reuse, RZ ;  /* 0x000000186f4a7210 */ /* 0x080fe20007fde0ff */
[----:B------:R-:W-:Y:S01]  /*4a00*/  IMAD.X R96, R96, 0x1, R25, P5 ;  /* 0x0000000160607824 */ /* 0x000fe200028e0619 */
[----:B------:R-:W-:Y:S01]  /*4a10*/  SHF.R.S32.HI R98, RZ, 0x1f, R121 ;  /* 0x0000001fff627819 */ /* 0x000fe20000011479 */
[----:B------:R-:W-:Y:S01]  /*4a20*/  IMAD R111, R132, UR20, RZ ;  /* 0x00000014846f7c24 */ /* 0x000fe2000f8e02ff */
        /* <DEDUP_REMOVED lines=39> */
[-C--:B------:R-:W-:Y:S02]  /*4ca0*/  IADD3 R44, P6, R53, R24.reuse, RZ ;  /* 0x00000018352c7210 */ /* 0x080fe40007fde0ff */
[----:B------:R-:W-:Y:S01]  /*4cb0*/  SHF.R.S32.HI R196, RZ, 0x1f, R27 ;  /* 0x0000001fffc47819 */ /* 0x000fe2000001141b */
[----:B------:R-:W-:Y:S01]  /*4cc0*/  IMAD.X R194, R194, 0x1, R25, P5 ;  /* 0x00000001c2c27824 */ /* 0x000fe200028e0619 */
[----:B------:R-:W-:Y:S01]  /*4cd0*/  IADD3 R197, P5, R27, R24, RZ ;  /* 0x000000181bc57210 */ /* 0x000fe20007fbe0ff */
[----:B------:R-:W-:Y:S01]  /*4ce0*/  IMAD R27, R38, UR4, RZ ;  /* 0x00000004261b7c24 */ /* 0x000fe2000f8e02ff */
[----:B------:R-:W-:-:S02]  /*4cf0*/  R2UR UR53, R44 ;  /* 0x000000002c3572ca */ /* 0x000fc400000e0000 */
[----:B------:R-:W-:Y:S01]  /*4d00*/  SHF.R.S32.HI R44, RZ, 0x1f, R43 ;  /* 0x0000001fff2c7819 */ /* 0x000fe2000001142b */
[----:B------:R-:W-:Y:S01]  /*4d10*/  IMAD.X R196, R196, 0x1, R25, P5 ;  /* 0x00000001c4c47824 */ /* 0x000fe200028e0619 */
[----:B------:R-:W-:Y:S02]  /*4d20*/  SHF.R.S32.HI R198, RZ, 0x1f, R199 ;  /* 0x0000001fffc67819 */ /* 0x000fe400000114c7 */
[-C--:B------:R-:W-:Y:S01]  /*4d30*/  IADD3 R199, P5, R199, R24.reuse, RZ ;  /* 0x00000018c7c77210 */ /* 0x080fe20007fbe0ff */
[----:B------:R-:W-:Y:S01]  /*4d40*/  IMAD.X R44, R44, 0x1, R25, P1 ;  /* 0x000000012c2c7824 */ /* 0x000fe200008e0619 */
[----:B------:R-:W-:Y:S01]  /*4d50*/  SHF.R.S32.HI R26, RZ, 0x1f, R49 ;  /* 0x0000001fff1a7819 */ /* 0x000fe20000011431 */
[----:B------:R-:W-:Y:S01]  /*4d60*/  IMAD R49, R30, UR4, RZ ;  /* 0x000000041e317c24 */ /* 0x000fe2000f8e02ff */
[----:B------:R-:W-:Y:S01]  /*4d70*/  SHF.R.S32.HI R42, RZ, 0x1f, R51 ;  /* 0x0000001fff2a7819 */ /* 0x000fe20000011433 */
[--C-:B------:R-:W-:Y:S01]  /*4d80*/  IMAD.X R198, R198, 0x1, R25.reuse, P5 ;  /* 0x00000001c6c67824 */ /* 0x100fe200028e0619 */
[-C--:B------:R-:W-:Y:S01]  /*4d90*/  IADD3 R38, P1, R55, R24.reuse, RZ ;  /* 0x0000001837267210 */ /* 0x080fe20007f3e0ff */
[----:B------:R-:W-:Y:S01]  /*4da0*/  IMAD.X R43, R26, 0x1, R25, P0 ;  /* 0x000000011a2b7824 */ /* 0x000fe200000e0619 */
[----:B------:R-:W-:Y:S01]  /*4db0*/  SHF.R.S32.HI R200, RZ, 0x1f, R201 ;  /* 0x0000001fffc87819 */ /* 0x000fe200000114c9 */
[----:B------:R-:W-:Y:S01]  /*4dc0*/  IMAD.X R42, R42, 0x1, R25, P4 ;  /* 0x000000012a2a7824 */ /* 0x000fe200020e0619 */
[----:B------:R-:W-:Y:S01]  /*4dd0*/  IADD3 R201, P5, R201, R24, RZ ;  /* 0x00000018c9c97210 */ /* 0x000fe20007fbe0ff */
[----:B------:R-:W-:Y:S01]  /*4de0*/  IMAD R51, R33, UR4, RZ ;  /* 0x0000000421337c24 */ /* 0x000fe2000f8e02ff */
[----:B------:R-:W-:-:S02]  /*4df0*/  R2UR UR51, R38 ;  /* 0x00000000263372ca */ /* 0x000fc400000e0000 */
[-C--:B------:R-:W-:Y:S01]  /*4e00*/  IADD3 R26, P4, R105, R24.reuse, RZ ;  /* 0x00000018691a7210 */ /* 0x080fe20007f9e0ff */
[----:B------:R-:W-:Y:S01]  /*4e10*/  IMAD.X R200, R200, 0x1, R25, P5 ;  /* 0x00000001c8c87824 */ /* 0x000fe200028e0619 */
[----:B------:R-:W-:Y:S02]  /*4e20*/  SHF.R.S32.HI R38, RZ, 0x1f, R53 ;  /* 0x0000001fff267819 */ /* 0x000fe40000011435 */
[----:B------:R-:W-:Y:S02]  /*4e30*/  CS2R R52, SRZ ;  /* 0x0000000000347805 */ /* 0x000fe4000001ff00 */
[----:B------:R-:W-:Y:S02]  /*4e40*/  R2UR UR49, R26 ;  /* 0x000000001a3172ca */ /* 0x000fe400000e0000 */
[----:B------:R-:W-:Y:S01]  /*4e50*/  IADD3 R39, P5, R27, R24, RZ ;  /* 0x000000181b277210 */ /* 0x000fe20007fbe0ff */
[----:B------:R-:W-:Y:S01]  /*4e60*/  IMAD.X R38, R38, 0x1, R25, P6 ;  /* 0x0000000126267824 */ /* 0x000fe200030e0619 */
[----:B------:R-:W-:Y:S01]  /*4e70*/  SHF.R.S32.HI R26, RZ, 0x1f, R45 ;  /* 0x0000001fff1a7819 */ /* 0x000fe2000001142d */
[----:B------:R-:W-:Y:S01]  /*4e80*/  IMAD R45, R35, UR4, RZ ;  /* 0x00000004232d7c24 */ /* 0x000fe2000f8e02ff */
[----:B------:R-:W-:-:S02]  /*4e90*/  SHF.R.S32.HI R36, RZ, 0x1f, R27 ;  /* 0x0000001fff247819 */ /* 0x000fc4000001141b */
[-C--:B------:R-:W-:Y:S01]  /*4ea0*/  IADD3 R27, P6, R107, R24.reuse, RZ ;  /* 0x000000186b1b7210 */ /* 0x080fe20007fde0ff */
[--C-:B------:R-:W-:Y:S01]  /*4eb0*/  IMAD.X R41, R26, 0x1, R25.reuse, P3 ;  /* 0x000000011a297824 */ /* 0x100fe200018e0619 */
[-C--:B------:R-:W-:Y:S01]  /*4ec0*/  IADD3 R28, P0, R103, R24.reuse, RZ ;  /* 0x00000018671c7210 */ /* 0x080fe20007f1e0ff */
[----:B------:R-:W-:Y:S01]  /*4ed0*/  IMAD.X R36, R36, 0x1, R25, P5 ;  /* 0x0000000124247824 */ /* 0x000fe200028e0619 */
[----:B------:R-:W-:Y:S01]  /*4ee0*/  R2UR UR46, R27 ;  /* 0x000000001b2e72ca */ /* 0x000fe200000e0000 */
[----:B------:R-:W-:Y:S01]  /*4ef0*/  IMAD R27, R32, UR4, RZ ;  /* 0x00000004201b7c24 */ /* 0x000fe2000f8e02ff */
[----:B------:R-:W-:Y:S02]  /*4f00*/  SHF.R.S32.HI R34, RZ, 0x1f, R103 ;  /* 0x0000001fff227819 */ /* 0x000fe40000011467 */
[----:B------:R-:W-:Y:S02]  /*4f10*/  IADD3 R30, P3, R49, R24, RZ ;  /* 0x00000018311e7210 */ /* 0x000fe40007f7e0ff */
[----:B------:R-:W-:Y:S01]  /*4f20*/  R2UR UR50, R28 ;  /* 0x000000001c3272ca */ /* 0x000fe200000e0000 */
[----:B------:R-:W-:Y:S01]  /*4f30*/  IMAD.X R34, R34, 0x1, R25, P0 ;  /* 0x0000000122227824 */ /* 0x000fe200000e0619 */
[----:B------:R-:W-:-:S02]  /*4f40*/  R2UR UR48, R30 ;  /* 0x000000001e3072ca */ /* 0x000fc400000e0000 */
[-C--:B------:R-:W-:Y:S02]  /*4f50*/  IADD3 R30, P0, R27, R24.reuse, RZ ;  /* 0x000000181b1e7210 */ /* 0x080fe40007f1e0ff */
[----:B------:R-:W-:Y:S01]  /*4f60*/  SHF.R.S32.HI R28, RZ, 0x1f, R47 ;  /* 0x0000001fff1c7819 */ /* 0x000fe2000001142f */
[----:B------:R-:W-:Y:S01]  /*4f70*/  IMAD R47, R40, UR4, RZ ;  /* 0x00000004282f7c24 */ /* 0x000fe2000f8e02ff */
[----:B------:R-:W-:Y:S01]  /*4f80*/  R2UR UR43, R30 ;  /* 0x000000001e2b72ca */ /* 0x000fe200000e0000 */
[----:B------:R-:W-:Y:S01]  /*4f90*/  ULDC UR4, c[0x0][0x234] ;  /* 0x00008d0000047ab9 */ /* 0x000fe20000000800 */
[----:B------:R-:W-:Y:S01]  /*4fa0*/  SHF.R.S32.HI R30, RZ, 0x1f, R107 ;  /* 0x0000001fff1e7819 */ /* 0x000fe2000001146b */
[----:B------:R-:W-:Y:S01]  /*4fb0*/  IMAD R3, R3, UR4, RZ ;  /* 0x0000000403037c24 */ /* 0x000fe2000f8e02ff */
[----:B------:R-:W-:Y:S01]  /*4fc0*/  LEA.HI R107, R133, 0x4e, RZ, 0x1a ;  /* 0x0000004e856b7811 */ /* 0x000fe200078fd0ff */
[----:B------:R-:W-:Y:S01]  /*4fd0*/  USHF.R.S32.HI UR4, URZ, 0x1f, UR61 ;  /* 0x0000001f3f047899 */ /* 0x000fe2000801143d */
[----:B------:R-:W-:Y:S01]  /*4fe0*/  R2UR UR52, R39 ;  /* 0x00000000273472ca */ /* 0x000fe200000e0000 */
[----:B------:R-:W-:Y:S01]  /*4ff0*/  IMAD.X R39, R28, 0x1, R25, P2 ;  /* 0x000000011c277824 */ /* 0x000fe200010e0619 */
[-C--:B------:R-:W-:Y:S01]  /*5000*/  IADD3 R28, P2, R51, R24.reuse, RZ ;  /* 0x00000018331c7210 */ /* 0x080fe20007f5e0ff */
[----:B------:R-:W-:Y:S01]  /*5010*/  IMAD R111, R107, UR29, RZ ;  /* 0x0000001d6b6f7c24 */ /* 0x000fe2000f8e02ff */
[-C--:B------:R-:W-:Y:S01]  /*5020*/  IADD3 R26, P5, R109, R24.reuse, RZ ;  /* 0x000000186d1a7210 */ /* 0x080fe20007fbe0ff */
[----:B------:R-:W-:Y:S01]  /*5030*/  IMAD R107, R129, UR29, RZ ;  /* 0x0000001d816b7c24 */ /* 0x000fe2000f8e02ff */
[----:B------:R-:W-:Y:S01]  /*5040*/  R2UR UR47, R28 ;  /* 0x000000001c2f72ca */ /* 0x000fe200000e0000 */
[----:B------:R-:W-:Y:S01]  /*5050*/  IMAD R107, R126, UR29, RZ ;  /* 0x0000001d7e6b7c24 */ /* 0x000fe2000f8e02ff */
[----:B------:R-:W-:Y:S01]  /*5060*/  SHF.R.S32.HI R28, RZ, 0x1f, R105 ;  /* 0x0000001fff1c7819 */ /* 0x000fe20000011469 */
[----:B------:R-:W-:Y:S01]  /*5070*/  IMAD R107, R210, UR29, RZ ;  /* 0x0000001dd26b7c24 */ /* 0x000fe2000f8e02ff */
[----:B------:R-:W-:Y:S01]  /*5080*/  SHF.R.S32.HI R46, RZ, 0x1f, R27 ;  /* 0x0000001fff2e7819 */ /* 0x000fe2000001141b */
[----:B------:R-:W-:Y:S01]  /*5090*/  IMAD R107, R213, UR29, RZ ;  /* 0x0000001dd56b7c24 */ /* 0x000fe2000f8e02ff */
[----:B------:R-:W-:Y:S01]  /*50a0*/  R2UR UR45, R26 ;  /* 0x000000001a2d72ca */ /* 0x000fe200000e0000 */
[----:B------:R-:W-:Y:S01]  /*50b0*/  IMAD R107, R216, UR29, RZ ;  /* 0x0000001dd86b7c24 */ /* 0x000fe2000f8e02ff */
[----:B------:R-:W-:Y:S01]  /*50c0*/  SHF.R.S32.HI R26, RZ, 0x1f, R55 ;  /* 0x0000001fff1a7819 */ /* 0x000fe20000011437 */
[----:B------:R-:W-:Y:S01]  /*50d0*/  IMAD R107, R219, UR29, RZ ;  /* 0x0000001ddb6b7c24 */ /* 0x000fe2000f8e02ff */
[----:B------:R-:W-:Y:S01]  /*50e0*/  SHF.R.S32.HI R32, RZ, 0x1f, R49 ;  /* 0x0000001fff207819 */ /* 0x000fe20000011431 */
[----:B------:R-:W-:Y:S01]  /*50f0*/  IMAD R107, R222, UR29, RZ ;  /* 0x0000001dde6b7c24 */ /* 0x000fe2000f8e02ff */
[----:B------:R-:W-:Y:S01]  /*5100*/  LOP3.LUT R105, R133, 0x7f, RZ, 0xc0, !PT ;  /* 0x0000007f85697812 */ /* 0x000fe200078ec0ff */
[----:B------:R-:W-:Y:S01]  /*5110*/  IMAD R107, R225, UR29, RZ ;  /* 0x0000001de16b7c24 */ /* 0x000fe2000f8e02ff */
[----:B------:R-:W-:Y:S01]  /*5120*/  SHF.R.S32.HI R48, RZ, 0x1f, R45 ;  /* 0x0000001fff307819 */ /* 0x000fe2000001142d */
[--C-:B------:R-:W-:Y:S01]  /*5130*/  IMAD.X R33, R28, 0x1, R25.reuse, P4 ;  /* 0x000000011c217824 */ /* 0x100fe200020e0619 */
[-C--:B------:R-:W-:Y:S01]  /*5140*/  IADD3 R28, P4, R45, R24.reuse, RZ ;  /* 0x000000182d1c7210 */ /* 0x080fe20007f9e0ff */
[--C-:B------:R-:W-:Y:S01]  /*5150*/  IMAD.X R27, R46, 0x1, R25.reuse, P0 ;  /* 0x000000012e1b7824 */ /* 0x100fe200000e0619 */
[----:B------:R0:W-:Y:S01]  /*5160*/  STL [R1+0xc], R107 ;  /* 0x00000c6b01007387 */ /* 0x0001e20000100800 */
[----:B------:R-:W-:Y:S01]  /*5170*/  IADD3 R82, P0, R3, UR16, RZ ;  /* 0x0000001003527c10 */ /* 0x000fe2000ff1e0ff */
[--C-:B------:R-:W-:Y:S01]  /*5180*/  IMAD.X R35, R26, 0x1, R25.reuse, P1 ;  /* 0x000000011a237824 */ /* 0x100fe200008e0619 */
[----:B------:R-:W-:Y:S01]  /*5190*/  R2UR UR42, R28 ;  /* 0x000000001c2a72ca */ /* 0x000fe200000e0000 */
[----:B------:R-:W-:Y:S01]  /*51a0*/  IMAD.X R32, R32, 0x1, R25, P3 ;  /* 0x0000000120207824 */ /* 0x000fe200018e0619 */
[----:B------:R-:W-:Y:S01]  /*51b0*/  SHF.R.S32.HI R28, RZ, 0x1f, R109 ;  /* 0x0000001fff1c7819 */ /* 0x000fe2000001146d */
[----:B------:R-:W-:Y:S01]  /*51c0*/  IMAD R109, R131, UR21, RZ ;  /* 0x00000015836d7c24 */ /* 0x000fe2000f8e02ff */
[-C--:B------:R-:W-:Y:S01]  /*51d0*/  IADD3 R26, P3, R47, R24.reuse, RZ ;  /* 0x000000182f1a7210 */ /* 0x080fe20007f7e0ff */
[----:B------:R-:W-:Y:S01]  /*51e0*/  IMAD R109, R106, UR23, RZ ;  /* 0x000000176a6d7c24 */ /* 0x000fe2000f8e02ff */
[----:B------:R-:W-:Y:S01]  /*51f0*/  LEA.HI.X.SX32 R103, R3, UR17, 0x1, P0 ;  /* 0x0000001103677c11 */ /* 0x000fe200080f0eff */
[----:B0-----:R-:W-:Y:S01]  /*5200*/  IMAD R107, R228, UR29, RZ ;  /* 0x0000001de46b7c24 */ /* 0x001fe2000f8e02ff */
[----:B------:R-:W-:Y:S01]  /*5210*/  IADD3 R40, P1, R29, R24, RZ ;  /* 0x000000181d287210 */ /* 0x000fe20007f3e0ff */
[----:B------:R-:W-:Y:S01]  /*5220*/  IMAD R107, R231, UR29, RZ ;  /* 0x0000001de76b7c24 */ /* 0x000fe2000f8e02ff */
[----:B------:R-:W-:Y:S01]  /*5230*/  R2UR UR39, R26 ;  /* 0x000000001a2772ca */ /* 0x000fe200000e0000 */
        /* <DEDUP_REMOVED lines=9> */
[----:B------:R-:W-:Y:S01]  /*52d0*/  ULEA.HI UR61, UR4, UR61, URZ, 0x7 ;  /* 0x0000003d043d7291 */ /* 0x000fe2000f8f383f */
[----:B------:R-:W-:Y:S01]  /*52e0*/  IMAD R107, R247, UR29, RZ ;  /* 0x0000001df76b7c24 */ /* 0x000fe2000f8e02ff */
[----:B------:R-:W-:Y:S01]  /*52f0*/  SHF.R.S32.HI R202, RZ, 0x1f, R203 ;  /* 0x0000001fffca7819 */ /* 0x000fe200000114cb */
[----:B------:R-:W-:Y:S01]  /*5300*/  IMAD R107, R250, UR29, RZ ;  /* 0x0000001dfa6b7c24 */ /* 0x000fe2000f8e02ff */
[----:B------:R-:W-:Y:S01]  /*5310*/  UMOV UR16, URZ ;  /* 0x0000003f00107c82 */ /* 0x000fe20008000000 */
[----:B------:R-:W-:Y:S01]  /*5320*/  IMAD R107, R124, UR29, RZ ;  /* 0x0000001d7c6b7c24 */ /* 0x000fe2000f8e02ff */
[----:B------:R-:W-:Y:S01]  /*5330*/  USHF.L.U32 UR4, UR19, 0x7, URZ ;  /* 0x0000000713047899 */ /* 0x000fe2000800063f */
[----:B------:R-:W-:Y:S01]  /*5340*/  IMAD R107, R118, UR29, RZ ;  /* 0x0000001d766b7c24 */ /* 0x000fe2000f8e02ff */
[----:B------:R-:W-:Y:S01]  /*5350*/  UIADD3.X UR22, UR16, 0x40000040, URZ, UP1, !UPT ;  /* 0x4000004010167890 */ /* 0x000fe20008ffe43f */
[----:B------:R-:W-:Y:S01]  /*5360*/  IMAD R107, R112, UR29, RZ ;  /* 0x0000001d706b7c24 */ /* 0x000fe2000f8e02ff */
[----:B------:R-:W-:Y:S01]  /*5370*/  LOP3.LUT R107, R108, 0x70, RZ, 0xc0, !PT ;  /* 0x000000706c6b7812 */ /* 0x000fe200078ec0ff */
[----:B------:R-:W-:Y:S01]  /*5380*/  IMAD R109, R128, UR29, RZ ;  /* 0x0000001d806d7c24 */ /* 0x000fe2000f8e02ff */
[----:B------:R-:W-:Y:S01]  /*5390*/  UMOV UR17, URZ ;  /* 0x0000003f00117c82 */ /* 0x000fe20008000000 */
[----:B------:R-:W-:Y:S01]  /*53a0*/  IMAD R109, R0, UR29, RZ ;  /* 0x0000001d006d7c24 */ /* 0x000fe2000f8e02ff */
[----:B------:R-:W-:Y:S01]  /*53b0*/  R2UR UR38, R44 ;  /* 0x000000002c2672ca */ /* 0x000fe200000e0000 */
[----:B------:R0:W-:Y:S01]  /*53c0*/  STL [R1+0x10], R107 ;  /* 0x0000106b01007387 */ /* 0x0001e20000100800 */
[----:B------:R-:W-:Y:S01]  /*53d0*/  IMAD.SHL.U32 R3, R133, 0x80, RZ ;  /* 0x0000008085037824 */ /* 0x000fe200078e00ff */
[----:B------:R-:W-:Y:S01]  /*53e0*/  R2UR UR37, R43 ;  /* 0x000000002b2572ca */ /* 0x000fe200000e0000 */
[----:B------:R-:W-:Y:S01]  /*53f0*/  IMAD R109, R211, UR29, RZ ;  /* 0x0000001dd36d7c24 */ /* 0x000fe2000f8e02ff */
[----:B------:R-:W-:Y:S01]  /*5400*/  R2UR UR36, R42 ;  /* 0x000000002a2472ca */ /* 0x000fe200000e0000 */
[----:B------:R-:W-:Y:S01]  /*5410*/  IMAD R109, R214, UR29, RZ ;  /* 0x0000001dd66d7c24 */ /* 0x000fe2000f8e02ff */
[----:B------:R-:W-:Y:S01]  /*5420*/  LOP3.LUT R3, R3, 0x1f80, RZ, 0xc0, !PT ;  /* 0x00001f8003037812 */ /* 0x000fe200078ec0ff */
[----:B------:R-:W-:Y:S01]  /*5430*/  IMAD R109, R217, UR29, RZ ;  /* 0x0000001dd96d7c24 */ /* 0x000fe2000f8e02ff */
[----:B------:R-:W-:Y:S01]  /*5440*/  R2UR UR35, R41 ;  /* 0x00000000292372ca */ /* 0x000fe200000e0000 */
[----:B------:R-:W-:Y:S01]  /*5450*/  IMAD R111, R127, UR29, RZ ;  /* 0x0000001d7f6f7c24 */ /* 0x000fe2000f8e02ff */
[----:B------:R-:W-:Y:S01]  /*5460*/  LOP3.LUT R3, R3, 0x70, R108, 0xf8, !PT ;  /* 0x0000007003037812 */ /* 0x000fe200078ef86c */
[----:B------:R-:W-:Y:S01]  /*5470*/  IMAD R109, R220, UR29, RZ ;  /* 0x0000001ddc6d7c24 */ /* 0x000fe2000f8e02ff */
[----:B------:R-:W-:Y:S01]  /*5480*/  R2UR UR34, R39 ;  /* 0x00000000272272ca */ /* 0x000fe200000e0000 */
[----:B------:R-:W-:Y:S01]  /*5490*/  IMAD R111, R209, UR29, RZ ;  /* 0x0000001dd16f7c24 */ /* 0x000fe2000f8e02ff */
[----:B------:R-:W-:Y:S01]  /*54a0*/  LOP3.LUT R3, R3, R0, RZ, 0xfc, !PT ;  /* 0x0000000003037212 */ /* 0x000fe200078efcff */
[----:B------:R-:W-:Y:S01]  /*54b0*/  IMAD R109, R223, UR29, RZ ;  /* 0x0000001ddf6d7c24 */ /* 0x000fe2000f8e02ff */
[----:B------:R-:W-:Y:S01]  /*54c0*/  R2UR UR33, R38 ;  /* 0x00000000262172ca */ /* 0x000fe200000e0000 */
        /* <DEDUP_REMOVED lines=13> */
[----:B------:R-:W-:Y:S01]  /*55a0*/  CS2R R32, SRZ ;  /* 0x0000000000207805 */ /* 0x000fe2000001ff00 */
[----:B------:R-:W-:Y:S01]  /*55b0*/  IMAD R109, R236, UR29, RZ ;  /* 0x0000001dec6d7c24 */ /* 0x000fe2000f8e02ff */
[----:B------:R-:W-:Y:S01]  /*55c0*/  CS2R R34, SRZ ;  /* 0x0000000000227805 */ /* 0x000fe2000001ff00 */
[--C-:B------:R-:W-:Y:S01]  /*55d0*/  IMAD.X R31, R26, 0x1, R25.reuse, P2 ;  /* 0x000000011a1f7824 */ /* 0x100fe200010e0619 */
[-C--:B------:R-:W-:Y:S01]  /*55e0*/  IADD3 R203, P2, R203, R24.reuse, RZ ;  /* 0x00000018cbcb7210 */ /* 0x080fe20007f5e0ff */
[--C-:B------:R-:W-:Y:S01]  /*55f0*/  IMAD.X R30, R30, 0x1, R25.reuse, P6 ;  /* 0x000000011e1e7824 */ /* 0x100fe200030e0619 */
[----:B------:R-:W-:Y:S01]  /*5600*/  IADD3 R205, P6, R37, R24, RZ ;  /* 0x0000001825cd7210 */ /* 0x000fe20007fde0ff */
[----:B------:R-:W-:Y:S01]  /*5610*/  IMAD R106, R105, UR19, RZ ;  /* 0x00000013696a7c24 */ /* 0x000fe2000f8e02ff */
[----:B------:R-:W-:Y:S01]  /*5620*/  UIADD3 UR19, UP0, UR28, 0x2, URZ ;  /* 0x000000021c137890 */ /* 0x000fe2000ff1e03f */
[----:B------:R-:W-:Y:S01]  /*5630*/  IMAD R111, R224, UR29, RZ ;  /* 0x0000001de06f7c24 */ /* 0x000fe2000f8e02ff */
[----:B------:R-:W-:Y:S01]  /*5640*/  LEA.HI.X.SX32 R204, R37, R25, 0x1, P6 ;  /* 0x0000001925cc7211 */ /* 0x000fe200030f0eff */
[----:B------:R-:W-:Y:S01]  /*5650*/  IMAD R109, R239, UR29, RZ ;  /* 0x0000001def6d7c24 */ /* 0x000fe2000f8e02ff */
[----:B------:R-:W-:Y:S01]  /*5660*/  R2UR UR11, R31 ;  /* 0x000000001f0b72ca */ /* 0x000fe200000e0000 */
[--C-:B------:R-:W-:Y:S01]  /*5670*/  IMAD.X R29, R28, 0x1, R25.reuse, P5 ;  /* 0x000000011c1d7824 */ /* 0x100fe200028e0619 */
[----:B------:R-:W-:Y:S01]  /*5680*/  R2UR UR10, R30 ;  /* 0x000000001e0a72ca */ /* 0x000fe200000e0000 */
[----:B------:R-:W-:Y:S01]  /*5690*/  IMAD R111, R227, UR29, RZ ;  /* 0x0000001de36f7c24 */ /* 0x000fe2000f8e02ff */
[----:B------:R-:W-:Y:S01]  /*56a0*/  UIADD3.X UR17, UR17, 0x40000040, URZ, UP0, !UPT ;  /* 0x4000004011117890 */ /* 0x000fe200087fe43f */
[----:B------:R-:W-:Y:S01]  /*56b0*/  IMAD R109, R241, UR29, RZ ;  /* 0x0000001df16d7c24 */ /* 0x000fe2000f8e02ff */
[----:B------:R-:W-:Y:S01]  /*56c0*/  R2UR UR9, R29 ;  /* 0x000000001d0972ca */ /* 0x000fe200000e0000 */
[--C-:B------:R-:W-:Y:S01]  /*56d0*/  IMAD.X R28, R40, 0x1, R25.reuse, P1 ;  /* 0x00000001281c7824 */ /* 0x100fe200008e0619 */
[----:B------:R-:W-:Y:S01]  /*56e0*/  CS2R R30, SRZ ;  /* 0x00000000001e7805 */ /* 0x000fe2000001ff00 */
[--C-:B------:R-:W-:Y:S01]  /*56f0*/  IMAD.X R26, R48, 0x1, R25.reuse, P4 ;  /* 0x00000001301a7824 */ /* 0x100fe200020e0619 */
[----:B------:R-:W-:Y:S01]  /*5700*/  CS2R R36, SRZ ;  /* 0x0000000000247805 */ /* 0x000fe2000001ff00 */
[--C-:B------:R-:W-:Y:S01]  /*5710*/  IMAD.X R24, R50, 0x1, R25.reuse, P3 ;  /* 0x0000000132187824 */ /* 0x100fe200018e0619 */
        /* <DEDUP_REMOVED lines=21> */
[----:B------:R-:W-:Y:S01]  /*5870*/  IMAD.X R202, R202, 0x1, R25, P2 ;  /* 0x00000001caca7824 */ /* 0x000fe200010e0619 */
[----:B------:R-:W-:Y:S01]  /*5880*/  CS2R R24, SRZ ;  /* 0x0000000000187805 */ /* 0x000fe2000001ff00 */
[----:B------:R-:W-:Y:S01]  /*5890*/  IMAD R111, R122, UR29, RZ ;  /* 0x0000001d7a6f7c24 */ /* 0x000fe2000f8e02ff */
[----:B------:R-:W-:Y:S01]  /*58a0*/  CS2R R50, SRZ ;  /* 0x0000000000327805 */ /* 0x000fe2000001ff00 */
[----:B------:R-:W-:Y:S01]  /*58b0*/  IMAD R109, R114, UR29, RZ ;  /* 0x0000001d726d7c24 */ /* 0x000fe2000f8e02ff */
[----:B------:R-:W-:Y:S01]  /*58c0*/  CS2R R54, SRZ ;  /* 0x0000000000367805 */ /* 0x000fe2000001ff00 */
[----:B------:R-:W-:Y:S01]  /*58d0*/  UMOV UR16, UR19 ;  /* 0x0000001300107c82 */ /* 0x000fe20008000000 */
[----:B------:R-:W-:Y:S01]  /*58e0*/  LOP3.LUT R3, R3, 0x70, RZ, 0x3c, !PT ;  /* 0x0000007003037812 */ /* 0x000fe200078e3cff */
[----:B------:R-:W-:Y:S01]  /*58f0*/  IMAD R111, R116, UR29, RZ ;  /* 0x0000001d746f7c24 */ /* 0x000fe2000f8e02ff */
[----:B------:R-:W-:Y:S01]  /*5900*/  UMOV UR19, UR22 ;  /* 0x0000001600137c82 */ /* 0x000fe20008000000 */
[----:B------:R-:W-:Y:S01]  /*5910*/  IMAD R109, R237, UR29, RZ ;  /* 0x0000001ded6d7c24 */ /* 0x000fe2000f8e02ff */
[----:B------:R-:W-:-:S02]  /*5920*/  USHF.R.S32.HI UR61, URZ, 0x7, UR61 ;  /* 0x000000073f3d7899 */ /* 0x000fc4000801143d */
[----:B------:R-:W-:Y:S02]  /*5930*/  UIADD3.64 UR20, UR16, 0x2, URZ ;  /* 0x0000000210147897 */ /* 0x000fe4000fffe03f */
[----:B------:R-:W-:Y:S02]  /*5940*/  UIADD3.64 UR24, UR16, 0x4, URZ ;  /* 0x0000000410187897 */ /* 0x000fe4000fffe03f */
[----:B------:R-:W-:Y:S02]  /*5950*/  UIADD3.64 UR22, UR18, 0x2, URZ ;  /* 0x0000000212167897 */ /* 0x000fe4000fffe03f */
[----:B0-----:R-:W-:-:S12]  /*5960*/  UIADD3.64 UR26, UR18, 0x4, URZ ;  /* 0x00000004121a7897 */ /* 0x001fd8000fffe03f */
.L_x_2:
[C---:B------:R-:W-:Y:S01]  /*5970*/  LOP3.LUT R112, R0.reuse, 0x2, RZ, 0xfc, !PT ;  /* 0x0000000200707812 */ /* 0x040fe200078efcff */
[----:B------:R-:W-:Y:S01]  /*5980*/  ULDC UR31, c[0x0][0x238] ;  /* 0x00008e00001f7ab9 */ /* 0x000fe20000000800 */
[----:B------:R-:W-:Y:S01]  /*5990*/  ULDC UR29, c[0x0][0x238] ;  /* 0x00008e00001d7ab9 */ /* 0x000fe20000000800 */
[C---:B------:R-:W-:Y:S01]  /*59a0*/  IMAD R114, R0.reuse, UR31, RZ ;  /* 0x0000001f00727c24 */ /* 0x040fe2000f8e02ff */
[----:B------:R-:W-:Y:S01]  /*59b0*/  LOP3.LUT R108, R0, 0x2, RZ, 0xfc, !PT ;  /* 0x00000002006c7812 */ /* 0x000fe200078efcff */
[----:B------:R-:W-:Y:S01]  /*59c0*/  IMAD R112, R112, UR29, RZ ;  /* 0x0000001d70707c24 */ /* 0x000fe2000f8e02ff */
[----:B------:R-:W-:Y:S01]  /*59d0*/  ISETP.GE.AND P2, PT, R0, UR59, PT ;  /* 0x0000003b00007c0c */ /* 0x000fe2000bf46270 */
[----:B------:R-:W-:Y:S01]  /*59e0*/  ULDC UR31, c[0x0][0x238] ;  /* 0x00008e00001f7ab9 */ /* 0x000fe20000000800 */
[----:B------:R-:W-:Y:S01]  /*59f0*/  ISETP.GE.AND P3, PT, R108, UR59, PT ;  /* 0x0000003b6c007c0c */ /* 0x000fe2000bf66270 */
[----:B------:R-:W-:Y:S01]  /*5a00*/  ULDC UR29, c[0x0][0x238] ;  /* 0x00008e00001d7ab9 */ /* 0x000fe20000000800 */
[-C--:B------:R-:W-:Y:S01]  /*5a10*/  IADD3 R110, P1, R114, R82.reuse, RZ ;  /* 0x00000052726e7210 */ /* 0x080fe20007f3e0ff */
[----:B------:R-:W0:Y:S01]  /*5a20*/  S2R R123, SR_TID.X ;  /* 0x00000000007b7919 */ /* 0x000e220000002100 */
[----:B------:R-:W-:-:S02]  /*5a30*/  IADD3 R108, P4, R112, R82, RZ ;  /* 0x00000052706c7210 */ /* 0x000fc40007f9e0ff */
[-C--:B------:R-:W-:Y:S01]  /*5a40*/  LEA.HI.X.SX32 R111, R114, R103.reuse, 0x1, P1 ;  /* 0x00000067726f7211 */ /* 0x080fe200008f0eff */
[----:B------:R-:W2:Y:S01]  /*5a50*/  LDL R115, [R1+0xc] ;  /* 0x00000c0001737983 */ /* 0x000ea20000100800 */
[----:B------:R-:W-:Y:S02]  /*5a60*/  LEA.HI.X.SX32 R109, R112, R103, 0x1, P4 ;  /* 0x00000067706d7211 */ /* 0x000fe400020f0eff */
[C---:B------:R-:W-:Y:S02]  /*5a70*/  LOP3.LUT R114, R0.reuse, 0x4, RZ, 0xfc, !PT ;  /* 0x0000000400727812 */ /* 0x040fe400078efcff */
[C---:B------:R-:W-:Y:S02]  /*5a80*/  LOP3.LUT R112, R0.reuse, 0x6, RZ, 0xfc, !PT ;  /* 0x0000000600707812 */ /* 0x040fe400078efcff */
[----:B------:R-:W-:Y:S02]  /*5a90*/  LOP3.LUT R113, R0, 0x4, RZ, 0xfc, !PT ;  /* 0x0000000400717812 */ /* 0x000fe400078efcff */
[----:B------:R-:W-:Y:S01]  /*5aa0*/  PRMT R122, RZ, 0x7610, R122 ;  /* 0x00007610ff7a7816 */ /* 0x000fe2000000007a */
[----:B------:R-:W-:Y:S01]  /*5ab0*/  IMAD R114, R114, UR31, RZ ;  /* 0x0000001f72727c24 */ /* 0x000fe2000f8e02ff */
[----:B------:R-:W-:Y:S01]  /*5ac0*/  PRMT R125, RZ, 0x7610, R125 ;  /* 0x00007610ff7d7816 */ /* 0x000fe2000000007d */
[----:B------:R-:W-:Y:S01]  /*5ad0*/  IMAD R112, R112, UR29, RZ ;  /* 0x0000001d70707c24 */ /* 0x000fe2000f8e02ff */
[----:B------:R-:W-:Y:S01]  /*5ae0*/  ISETP.GE.AND P1, PT, R113, UR59, PT ;  /* 0x0000003b71007c0c */ /* 0x000fe2000bf26270 */
[----:B------:R-:W-:Y:S01]  /*5af0*/  ULDC UR29, c[0x0][0x238] ;  /* 0x00008e00001d7ab9 */ /* 0x000fe20000000800 */
[----:B------:R-:W-:Y:S01]  /*5b00*/  LOP3.LUT R113, R0, 0x6, RZ, 0xfc, !PT ;  /* 0x0000000600717812 */ /* 0x000fe200078efcff */
[----:B------:R1:W3:Y:S01]  /*5b10*/  @!P2 LDG.E.U8 R122, desc[UR40][R110.64] ;  /* 0x000000286e7aa981 */ /* 0x0002e2000c1e1100 */
[----:B------:R-:W-:Y:S01]  /*5b20*/  PRMT R124, RZ, 0x7610, R124 ;  /* 0x00007610ff7c7816 */ /* 0x000fe2000000007c */
[----:B------:R-:W-:-:S02]  /*5b30*/  ULDC UR31, c[0x0][0x238] ;  /* 0x00008e00001f7ab9 */ /* 0x000fc40000000800 */
[----:B------:R4:W5:Y:S01]  /*5b40*/  @!P3 LDG.E.U8 R125, desc[UR40][R108.64] ;  /* 0x000000286c7db981 */ /* 0x000962000c1e1100 */
[----:B------:R-:W-:Y:S02]  /*5b50*/  ISETP.GE.AND P2, PT, R113, UR59, PT ;  /* 0x0000003b71007c0c */ /* 0x000fe4000bf46270 */
[-C--:B-1----:R-:W-:Y:S02]  /*5b60*/  IADD3 R110, P5, R114, R82.reuse, RZ ;  /* 0x00000052726e7210 */ /* 0x082fe40007fbe0ff */
[----:B------:R-:W-:Y:S02]  /*5b70*/  PRMT R127, RZ, 0x7610, R127 ;  /* 0x00007610ff7f7816 */ /* 0x000fe4000000007f */
[----:B----4-:R-:W-:Y:S02]  /*5b80*/  IADD3 R108, P4, R112, R82, RZ ;  /* 0x00000052706c7210 */ /* 0x010fe40007f9e0ff */
[-C--:B------:R-:W-:Y:S02]  /*5b90*/  LEA.HI.X.SX32 R111, R114, R103.reuse, 0x1, P5 ;  /* 0x00000067726f7211 */ /* 0x080fe400028f0eff */
[----:B------:R-:W-:-:S02]  /*5ba0*/  LEA.HI.X.SX32 R109, R112, R103, 0x1, P4 ;  /* 0x00000067706d7211 */ /* 0x000fc400020f0eff */
[----:B------:R-:W-:Y:S01]  /*5bb0*/  LOP3.LUT R112, R0, 0xa, RZ, 0xfc, !PT ;  /* 0x0000000a00707812 */ /* 0x000fe200078efcff */
[----:B------:R-:W4:Y:S01]  /*5bc0*/  @!P1 LDG.E.U8 R124, desc[UR40][R110.64] ;  /* 0x000000286e7c9981 */ /* 0x000f22000c1e1100 */
[----:B------:R-:W-:Y:S02]  /*5bd0*/  PRMT R126, RZ, 0x7610, R126 ;  /* 0x00007610ff7e7816 */ /* 0x000fe4000000007e */
[----:B------:R-:W-:Y:S01]  /*5be0*/  ISETP.GE.AND P1, PT, R112, UR59, PT ;  /* 0x0000003b70007c0c */ /* 0x000fe2000bf26270 */
[----:B------:R1:W5:Y:S01]  /*5bf0*/  @!P2 LDG.E.U8 R127, desc[UR40][R108.64] ;  /* 0x000000286c7fa981 */ /* 0x000362000c1e1100 */
[----:B------:R-:W-:Y:S02]  /*5c00*/  LOP3.LUT R112, R0, 0xc, RZ, 0xfc, !PT ;  /* 0x0000000c00707812 */ /* 0x000fe400078efcff */
[----:B0-----:R-:W-:Y:S02]  /*5c10*/  LEA.HI R107, R123, 0x5e, RZ, 0x1a ;  /* 0x0000005e7b6b7811 */ /* 0x001fe400078fd0ff */
[----:B------:R-:W-:-:S02]  /*5c20*/  ISETP.GE.AND P2, PT, R112, UR59, PT ;  /* 0x0000003b70007c0c */ /* 0x000fc4000bf46270 */
[----:B------:R-:W0:Y:S01]  /*5c30*/  S2R R112, SR_TID.X ;  /* 0x0000000000707919 */ /* 0x000e220000002100 */
[C---:B------:R-:W-:Y:S02]  /*5c40*/  LOP3.LUT R113, R0.reuse, 0x8, RZ, 0xfc, !PT ;  /* 0x0000000800717812 */ /* 0x040fe400078efcff */
[C---:B------:R-:W-:Y:S02]  /*5c50*/  LOP3.LUT R114, R0.reuse, 0x8, RZ, 0xfc, !PT ;  /* 0x0000000800727812 */ /* 0x040fe400078efcff */
[----:B------:R-:W-:Y:S02]  /*5c60*/  ISETP.GE.AND P3, PT, R113, UR59, PT ;  /* 0x0000003b71007c0c */ /* 0x000fe4000bf66270 */
[----:B------:R-:W-:Y:S02]  /*5c70*/  LOP3.LUT R113, R0, 0xa, RZ, 0xfc, !PT ;  /* 0x0000000a00717812 */ /* 0x000fe400078efcff */
[----:B------:R-:W-:Y:S02]  /*5c80*/  PRMT R129, RZ, 0x7610, R129 ;  /* 0x00007610ff817816 */ /* 0x000fe40000000081 */
[----:B------:R-:W-:Y:S01]  /*5c90*/  ISETP.GE.AND P0, PT, R107, UR59, PT ;  /* 0x0000003b6b007c0c */ /* 0x000fe2000bf06270 */
[----:B------:R-:W-:Y:S01]  /*5ca0*/  IMAD R113, R113, UR29, RZ ;  /* 0x0000001d71717c24 */ /* 0x000fe2000f8e02ff */
[----:B------:R-:W-:Y:S01]  /*5cb0*/  ULDC UR29, c[0x0][0x238] ;  /* 0x00008e00001d7ab9 */ /* 0x000fe20000000800 */
[----:B------:R-:W-:Y:S01]  /*5cc0*/  IMAD R114, R114, UR31, RZ ;  /* 0x0000001f72727c24 */ /* 0x000fe2000f8e02ff */
[----:B------:R-:W-:-:S02]  /*5cd0*/  ULDC UR31, c[0x0][0x238] ;  /* 0x00008e00001f7ab9 */ /* 0x000fc40000000800 */
[CC--:B-1----:R-:W-:Y:S02]  /*5ce0*/  IADD3 R108, P4, R113.reuse, R82.reuse, RZ ;  /* 0x00000052716c7210 */ /* 0x0c2fe40007f9e0ff */
[----:B------:R-:W-:Y:S02]  /*5cf0*/  IADD3 R110, P5, R114, R82, RZ ;  /* 0x00000052726e7210 */ /* 0x000fe40007fbe0ff */
[-C--:B------:R-:W-:Y:S02]  /*5d00*/  LEA.HI.X.SX32 R109, R113, R103.reuse, 0x1, P4 ;  /* 0x00000067716d7211 */ /* 0x080fe400020f0eff */
[----:B------:R-:W-:Y:S02]  /*5d10*/  LOP3.LUT R113, R0, 0xc, RZ, 0xfc, !PT ;  /* 0x0000000c00717812 */ /* 0x000fe400078efcff */
[----:B------:R-:W-:Y:S01]  /*5d20*/  LEA.HI.X.SX32 R111, R114, R103, 0x1, P5 ;  /* 0x00000067726f7211 */ /* 0x000fe200028f0eff */
[----:B------:R-:W5:Y:S02]  /*5d30*/  @!P1 LDG.E.U8 R129, desc[UR40][R108.64] ;  /* 0x000000286c819981 */ /* 0x000f64000c1e1100 */
[----:B------:R-:W-:Y:S01]  /*5d40*/  IMAD R113, R113, UR31, RZ ;  /* 0x0000001f71717c24 */ /* 0x000fe2000f8e02ff */
[----:B------:R-:W-:Y:S01]  /*5d50*/  PRMT R128, RZ, 0x7610, R128 ;  /* 0x00007610ff807816 */ /* 0x000fe20000000080 */
[----:B------:R1:W5:Y:S01]  /*5d60*/  @!P3 LDG.E.U8 R126, desc[UR40][R110.64] ;  /* 0x000000286e7eb981 */ /* 0x000362000c1e1100 */
[----:B------:R-:W-:Y:S01]  /*5d70*/  ULDC UR31, c[0x0][0x238] ;  /* 0x00008e00001f7ab9 */ /* 0x000fe20000000800 */
[----:B0-----:R-:W-:-:S02]  /*5d80*/  LEA.HI R112, R112, 0xe, RZ, 0x1a ;  /* 0x0000000e70707811 */ /* 0x001fc400078fd0ff */
[----:B-1----:R-:W-:-:S03]  /*5d90*/  IADD3 R110, P5, R113, R82, RZ ;  /* 0x00000052716e7210 */ /* 0x002fc60007fbe0ff */
[C---:B------:R-:W-:Y:S01]  /*5da0*/  IMAD R107, R112.reuse, UR29, RZ ;  /* 0x0000001d706b7c24 */ /* 0x040fe2000f8e02ff */
[----:B------:R-:W-:Y:S01]  /*5db0*/  ISETP.GE.AND P3, PT, R112, UR59, PT ;  /* 0x0000003b70007c0c */ /* 0x000fe2000bf66270 */
[----:B------:R-:W-:Y:S01]  /*5dc0*/  ULDC UR29, c[0x0][0x238] ;  /* 0x00008e00001d7ab9 */ /* 0x000fe20000000800 */
[-C--:B------:R-:W-:Y:S02]  /*5dd0*/  LEA.HI.X.SX32 R111, R113, R103.reuse, 0x1, P5 ;  /* 0x00000067716f7211 */ /* 0x080fe400028f0eff */
[C---:B------:R-:W-:Y:S02]  /*5de0*/  LOP3.LUT R113, R0.reuse, 0x10, RZ, 0xfc, !PT ;  /* 0x0000001000717812 */ /* 0x040fe400078efcff */
[----:B------:R-:W-:Y:S01]  /*5df0*/  IADD3 R108, P4, R107, R82, RZ ;  /* 0x000000526b6c7210 */ /* 0x000fe20007f9e0ff */
[----:B------:R0:W5:Y:S01]  /*5e00*/  @!P2 LDG.E.U8 R128, desc[UR40][R110.64] ;  /* 0x000000286e80a981 */ /* 0x000162000c1e1100 */
[----:B------:R-:W-:Y:S01]  /*5e10*/  LOP3.LUT R112, R0, 0x10, RZ, 0xfc, !PT ;  /* 0x0000001000707812 */ /* 0x000fe200078efcff */
[----:B------:R-:W-:Y:S01]  /*5e20*/  IMAD R113, R113, UR31, RZ ;  /* 0x0000001f71717c24 */ /* 0x000fe2000f8e02ff */
[----:B------:R-:W-:Y:S01]  /*5e30*/  LEA.HI.X.SX32 R109, R107, R103, 0x1, P4 ;  /* 0x000000676b6d7211 */ /* 0x000fe200020f0eff */
[----:B------:R-:W-:Y:S01]  /*5e40*/  ULDC UR31, c[0x0][0x238] ;  /* 0x00008e00001f7ab9 */ /* 0x000fe20000000800 */
[----:B------:R-:W-:-:S02]  /*5e50*/  ISETP.GE.AND P1, PT, R112, UR59, PT ;  /* 0x0000003b70007c0c */ /* 0x000fc4000bf26270 */
[C---:B------:R-:W-:Y:S02]  /*5e60*/  LOP3.LUT R107, R0.reuse, 0x12, RZ, 0xfc, !PT ;  /* 0x00000012006b7812 */ /* 0x040fe400078efcff */
[----:B------:R-:W-:Y:S02]  /*5e70*/  LOP3.LUT R112, R0, 0x12, RZ, 0xfc, !PT ;  /* 0x0000001200707812 */ /* 0x000fe400078efcff */
[----:B0-----:R-:W-:Y:S02]  /*5e80*/  IADD3 R110, P5, R113, R82, RZ ;  /* 0x00000052716e7210 */ /* 0x001fe40007fbe0ff */
[----:B------:R-:W-:Y:S01]  /*5e90*/  PRMT R131, RZ, 0x7610, R131 ;  /* 0x00007610ff837816 */ /* 0x000fe20000000083 */
[----:B------:R-:W-:Y:S01]  /*5ea0*/  IMAD R107, R107, UR29, RZ ;  /* 0x0000001d6b6b7c24 */ /* 0x000fe2000f8e02ff */
[----:B------:R-:W-:Y:S01]  /*5eb0*/  ISETP.GE.AND P2, PT, R112, UR59, PT ;  /* 0x0000003b70007c0c */ /* 0x000fe2000bf46270 */
[----:B------:R-:W-:Y:S01]  /*5ec0*/  ULDC UR29, c[0x0][0x238] ;  /* 0x00008e00001d7ab9 */ /* 0x000fe20000000800 */
[----:B------:R-:W-:-:S02]  /*5ed0*/  LEA.HI.X.SX32 R111, R113, R103, 0x1, P5 ;  /* 0x00000067716f7211 */ /* 0x000fc400028f0eff */
[C---:B------:R-:W-:Y:S01]  /*5ee0*/  LOP3.LUT R112, R0.reuse, 0x14, RZ, 0xfc, !PT ;  /* 0x0000001400707812 */ /* 0x040fe200078efcff */
[----:B------:R0:W5:Y:S01]  /*5ef0*/  @!P3 LDG.E.U8 R131, desc[UR40][R108.64] ;  /* 0x000000286c83b981 */ /* 0x000162000c1e1100 */
[----:B------:R-:W-:Y:S02]  /*5f00*/  LOP3.LUT R113, R0, 0x14, RZ, 0xfc, !PT ;  /* 0x0000001400717812 */ /* 0x000fe400078efcff */
[----:B------:R-:W-:Y:S02]  /*5f10*/  PRMT R180, RZ, 0x7610, R180 ;  /* 0x00007610ffb47816 */ /* 0x000fe400000000b4 */
[----:B------:R-:W-:Y:S01]  /*5f20*/  ISETP.GE.AND P3, PT, R112, UR59, PT ;  /* 0x0000003b70007c0c */ /* 0x000fe2000bf66270 */
[----:B------:R-:W-:Y:S01]  /*5f30*/  IMAD R113, R113, UR31, RZ ;  /* 0x0000001f71717c24 */ /* 0x000fe2000f8e02ff */
[----:B------:R-:W-:Y:S01]  /*5f40*/  LOP3.LUT R112, R0, 0x16, RZ, 0xfc, !PT ;  /* 0x0000001600707812 */ /* 0x000fe200078efcff */
[----:B------:R-:W-:Y:S01]  /*5f50*/  ULDC UR31, c[0x0][0x238] ;  /* 0x00008e00001f7ab9 */ /* 0x000fe20000000800 */
[----:B------:R-:W-:Y:S01]  /*5f60*/  PRMT R130, RZ, 0x7610, R130 ;  /* 0x00007610ff827816 */ /* 0x000fe20000000082 */
[----:B------:R1:W5:Y:S01]  /*5f70*/  @!P1 LDG.E.U8 R180, desc[UR40][R110.64] ;  /* 0x000000286eb49981 */ /* 0x000362000c1e1100 */
[----:B0-----:R-:W-:-:S02]  /*5f80*/  IADD3 R108, P4, R107, R82, RZ ;  /* 0x000000526b6c7210 */ /* 0x001fc40007f9e0ff */
[----:B------:R-:W-:Y:S02]  /*5f90*/  ISETP.GE.AND P1, PT, R112, UR59, PT ;  /* 0x0000003b70007c0c */ /* 0x000fe4000bf26270 */
[-C--:B------:R-:W-:Y:S02]  /*5fa0*/  LEA.HI.X.SX32 R109, R107, R103.reuse, 0x1, P4 ;  /* 0x000000676b6d7211 */ /* 0x080fe400020f0eff */
[----:B------:R-:W-:Y:S02]  /*5fb0*/  LOP3.LUT R112, R0, 0x18, RZ, 0xfc, !PT ;  /* 0x0000001800707812 */ /* 0x000fe400078efcff */
[C---:B-1----:R-:W-:Y:S01]  /*5fc0*/  IADD3 R110, P5, R113.reuse, R82, RZ ;  /* 0x00000052716e7210 */ /* 0x042fe20007fbe0ff */
[----:B------:R-:W5:Y:S01]  /*5fd0*/  @!P2 LDG.E.U8 R130, desc[UR40][R108.64] ;  /* 0x000000286c82a981 */ /* 0x000f62000c1e1100 */
[----:B------:R-:W-:Y:S02]  /*5fe0*/  PRMT R133, RZ, 0x7610, R133 ;  /* 0x00007610ff857816 */ /* 0x000fe40000000085 */
[----:B------:R-:W-:-:S02]  /*5ff0*/  LEA.HI.X.SX32 R111, R113, R103, 0x1, P5 ;  /* 0x00000067716f7211 */ /* 0x000fc400028f0eff */
[C---:B------:R-:W-:Y:S01]  /*6000*/  ISETP.GE.AND P2, PT, R112.reuse, UR59, PT ;  /* 0x0000003b70007c0c */ /* 0x040fe2000bf46270 */
[----:B------:R-:W-:Y:S01]  /*6010*/  IMAD R112, R112, UR31, RZ ;  /* 0x0000001f70707c24 */ /* 0x000fe2000f8e02ff */
[C---:B------:R-:W-:Y:S01]  /*6020*/  LOP3.LUT R107, R0.reuse, 0x16, RZ, 0xfc, !PT ;  /* 0x00000016006b7812 */ /* 0x040fe200078efcff */
[----:B------:R0:W5:Y:S01]  /*6030*/  @!P3 LDG.E.U8 R133, desc[UR40][R110.64] ;  /* 0x000000286e85b981 */ /* 0x000162000c1e1100 */
[----:B------:R-:W-:Y:S01]  /*6040*/  LOP3.LUT R113, R0, 0x1a, RZ, 0xfc, !PT ;  /* 0x0000001a00717812 */ /* 0x000fe200078efcff */
[----:B------:R-:W-:Y:S01]  /*6050*/  ULDC UR31, c[0x0][0x238] ;  /* 0x00008e00001f7ab9 */ /* 0x000fe20000000800 */
[----:B0-----:R-:W-:-:S04]  /*6060*/  IADD3 R110, P5, R112, R82, RZ ;  /* 0x00000052706e7210 */ /* 0x001fc80007fbe0ff */
[----:B------:R-:W-:Y:S02]  /*6070*/  LEA.HI.X.SX32 R111, R112, R103, 0x1, P5 ;  /* 0x00000067706f7211 */ /* 0x000fe400028f0eff */
[----:B------:R-:W0:Y:S01]  /*6080*/  S2R R112, SR_TID.X ;  /* 0x0000000000707919 */ /* 0x000e220000002100 */
[----:B------:R-:W-:Y:S01]  /*6090*/  IMAD R107, R107, UR29, RZ ;  /* 0x0000001d6b6b7c24 */ /* 0x000fe2000f8e02ff */
[----:B------:R-:W-:Y:S01]  /*60a0*/  PRMT R132, RZ, 0x7610, R132 ;  /* 0x00007610ff847816 */ /* 0x000fe20000000084 */
[----:B------:R-:W-:-:S03]  /*60b0*/  ULDC UR29, c[0x0][0x238] ;  /* 0x00008e00001d7ab9 */ /* 0x000fc60000000800 */
[----:B------:R-:W-:-:S04]  /*60c0*/  IADD3 R108, P4, R107, R82, RZ ;  /* 0x000000526b6c7210 */ /* 0x000fc80007f9e0ff */
[----:B------:R-:W-:Y:S02]  /*60d0*/  LEA.HI.X.SX32 R109, R107, R103, 0x1, P4 ;  /* 0x000000676b6d7211 */ /* 0x000fe400020f0eff */
[----:B------:R-:W-:Y:S02]  /*60e0*/  LOP3.LUT R107, R0, 0x1a, RZ, 0xfc, !PT ;  /* 0x0000001a006b7812 */ /* 0x000fe400078efcff */
[----:B------:R-:W-:Y:S01]  /*60f0*/  ISETP.GE.AND P3, PT, R113, UR59, PT ;  /* 0x0000003b71007c0c */ /* 0x000fe2000bf66270 */
[----:B------:R1:W5:Y:S02]  /*6100*/  @!P1 LDG.E.U8 R132, desc[UR40][R108.64] ;  /* 0x000000286c849981 */ /* 0x000364000c1e1100 */
[----:B------:R-:W-:Y:S01]  /*6110*/  IMAD R107, R107, UR29, RZ ;  /* 0x0000001d6b6b7c24 */ /* 0x000fe2000f8e02ff */
[----:B------:R-:W-:Y:S01]  /*6120*/  PRMT R135, RZ, 0x7610, R135 ;  /* 0x00007610ff877816 */ /* 0x000fe20000000087 */
[----:B------:R-:W-:Y:S01]  /*6130*/  ULDC UR29, c[0x0][0x238] ;  /* 0x00008e00001d7ab9 */ /* 0x000fe20000000800 */
[----:B------:R-:W-:-:S02]  /*6140*/  ISETP.GE.AND P1, PT, R252, UR59, PT ;  /* 0x0000003bfc007c0c */ /* 0x000fc4000bf26270 */
[----:B------:R-:W-:Y:S02]  /*6150*/  PRMT R134, RZ, 0x7610, R134 ;  /* 0x00007610ff867816 */ /* 0x000fe40000000086 */
[----:B------:R0:W5:Y:S01]  /*6160*/  @!P2 LDG.E.U8 R135, desc[UR40][R110.64] ;  /* 0x000000286e87a981 */ /* 0x000162000c1e1100 */
[CC--:B-1----:R-:W-:Y:S02]  /*6170*/  IADD3 R108, P4, R107.reuse, R82.reuse, RZ ;  /* 0x000000526b6c7210 */ /* 0x0c2fe40007f9e0ff */
[----:B0-----:R-:W-:Y:S01]  /*6180*/  LEA.HI R113, R112, 0x1e, RZ, 0x1a ;  /* 0x0000001e70717811 */ /* 0x001fe200078fd0ff */
[----:B------:R-:W-:Y:S01]  /*6190*/  IMAD R112, R252, UR31, RZ ;  /* 0x0000001ffc707c24 */ /* 0x000fe2000f8e02ff */
[-C--:B------:R-:W-:Y:S01]  /*61a0*/  LEA.HI.X.SX32 R109, R107, R103.reuse, 0x1, P4 ;  /* 0x000000676b6d7211 */ /* 0x080fe200020f0eff */
[----:B------:R-:W-:Y:S01]  /*61b0*/  ULDC UR31, c[0x0][0x238] ;  /* 0x00008e00001f7ab9 */ /* 0x000fe20000000800 */
[C---:B------:R-:W-:Y:S01]  /*61c0*/  ISETP.GE.AND P2, PT, R113.reuse, UR59, PT ;  /* 0x0000003b71007c0c */ /* 0x040fe2000bf46270 */
[----:B------:R-:W-:Y:S01]  /*61d0*/  IMAD R107, R113, UR29, RZ ;  /* 0x0000001d716b7c24 */ /* 0x000fe2000f8e02ff */
[CC--:B------:R-:W-:Y:S01]  /*61e0*/  IADD3 R110, P5, R112.reuse, R82.reuse, RZ ;  /* 0x00000052706e7210 */ /* 0x0c0fe20007fbe0ff */
[----:B------:R0:W5:Y:S01]  /*61f0*/  @!P3 LDG.E.U8 R134, desc[UR40][R108.64] ;  /* 0x000000286c86b981 */ /* 0x000162000c1e1100 */
[----:B------:R-:W-:Y:S01]  /*6200*/  PRMT R137, RZ, 0x7610, R137 ;  /* 0x00007610ff897816 */ /* 0x000fe20000000089 */
[----:B------:R-:W-:Y:S01]  /*6210*/  ULDC UR29, c[0x0][0x238] ;  /* 0x00008e00001d7ab9 */ /* 0x000fe20000000800 */
[----:B------:R-:W-:Y:S01]  /*6220*/  LEA.HI.X.SX32 R111, R112, R103, 0x1, P5 ;  /* 0x00000067706f7211 */ /* 0x000fe200028f0eff */
[C---:B------:R-:W-:Y:S01]  /*6230*/  IMAD R112, R251.reuse, UR31, RZ ;  /* 0x0000001ffb707c24 */ /* 0x040fe2000f8e02ff */
[----:B------:R-:W-:Y:S01]  /*6240*/  ISETP.GE.AND P3, PT, R251, UR59, PT ;  /* 0x0000003bfb007c0c */ /* 0x000fe2000bf66270 */
[----:B------:R-:W-:Y:S01]  /*6250*/  ULDC UR31, c[0x0][0x238] ;  /* 0x00008e00001f7ab9 */ /* 0x000fe20000000800 */
[----:B------:R-:W-:Y:S01]  /*6260*/  PRMT R136, RZ, 0x7610, R136 ;  /* 0x00007610ff887816 */ /* 0x000fe20000000088 */
[----:B------:R1:W5:Y:S01]  /*6270*/  @!P1 LDG.E.U8 R137, desc[UR40][R110.64] ;  /* 0x000000286e899981 */ /* 0x000362000c1e1100 */
[----:B0-----:R-:W-:-:S04]  /*6280*/  IADD3 R108, P4, R107, R82, RZ ;  /* 0x000000526b6c7210 */ /* 0x001fc80007f9e0ff */
[----:B------:R-:W-:Y:S02]  /*6290*/  LEA.HI.X.SX32 R109, R107, R103, 0x1, P4 ;  /* 0x000000676b6d7211 */ /* 0x000fe400020f0eff */
[----:B-1----:R-:W-:-:S03]  /*62a0*/  IADD3 R110, P5, R112, R82, RZ ;  /* 0x00000052706e7210 */ /* 0x002fc60007fbe0ff */
[----:B------:R-:W5:Y:S01]  /*62b0*/  @!P2 LDG.E.U8 R136, desc[UR40][R108.64] ;  /* 0x000000286c88a981 */ /* 0x000f62000c1e1100 */
[----:B------:R-:W-:Y:S02]  /*62c0*/  PRMT R139, RZ, 0x7610, R139 ;  /* 0x00007610ff8b7816 */ /* 0x000fe4000000008b */
[----:B------:R-:W-:Y:S01]  /*62d0*/  LEA.HI.X.SX32 R111, R112, R103, 0x1, P5 ;  /* 0x00000067706f7211 */ /* 0x000fe200028f0eff */
[C---:B------:R-:W-:Y:S01]  /*62e0*/  IMAD R112, R249.reuse, UR31, RZ ;  /* 0x0000001ff9707c24 */ /* 0x040fe2000f8e02ff */
[----:B------:R-:W-:Y:S01]  /*62f0*/  ISETP.GE.AND P2, PT, R249, UR59, PT ;  /* 0x0000003bf9007c0c */ /* 0x000fe2000bf46270 */
[----:B------:R-:W-:Y:S02]  /*6300*/  ULDC UR31, c[0x0][0x238] ;  /* 0x00008e00001f7ab9 */ /* 0x000fe40000000800 */
[----:B------:R0:W5:Y:S01]  /*6310*/  @!P3 LDG.E.U8 R139, desc[UR40][R110.64] ;  /* 0x000000286e8bb981 */ /* 0x000162000c1e1100 */
[----:B------:R-:W-:Y:S02]  /*6320*/  PRMT R141, RZ, 0x7610, R141 ;  /* 0x00007610ff8d7816 */ /* 0x000fe4000000008d */
[----:B0-----:R-:W-:-:S04]  /*6330*/  IADD3 R110, P5, R112, R82, RZ ;  /* 0x00000052706e7210 */ /* 0x001fc80007fbe0ff */
[----:B------:R-:W-:Y:S01]  /*6340*/  LEA.HI.X.SX32 R111, R112, R103, 0x1, P5 ;  /* 0x00000067706f7211 */ /* 0x000fe200028f0eff */
[----:B------:R-:W-:Y:S01]  /*6350*/  IMAD R112, R247, UR31, RZ ;  /* 0x0000001ff7707c24 */ /* 0x000fe2000f8e02ff */
[C---:B------:R-:W-:Y:S01]  /*6360*/  ISETP.GE.AND P1, PT, R250.reuse, UR59, PT ;  /* 0x0000003bfa007c0c */ /* 0x040fe2000bf26270 */
[----:B------:R-:W-:Y:S01]  /*6370*/  IMAD R107, R250, UR29, RZ ;  /* 0x0000001dfa6b7c24 */ /* 0x000fe2000f8e02ff */
[----:B------:R-:W-:Y:S01]  /*6380*/  PRMT R138, RZ, 0x7610, R138 ;  /* 0x00007610ff8a7816 */ /* 0x000fe2000000008a */
[----:B------:R0:W5:Y:S01]  /*6390*/  @!P2 LDG.E.U8 R141, desc[UR40][R110.64] ;  /* 0x000000286e8da981 */ /* 0x000162000c1e1100 */
[----:B------:R-:W-:Y:S01]  /*63a0*/  ULDC UR29, c[0x0][0x238] ;  /* 0x00008e00001d7ab9 */ /* 0x000fe20000000800 */
[----:B------:R-:W-:Y:S01]  /*63b0*/  ISETP.GE.AND P3, PT, R248, UR59, PT ;  /* 0x0000003bf8007c0c */ /* 0x000fe2000bf66270 */
[----:B------:R-:W-:Y:S01]  /*63c0*/  ULDC UR31, c[0x0][0x238] ;  /* 0x00008e00001f7ab9 */ /* 0x000fe20000000800 */
[----:B0-----:R-:W-:-:S04]  /*63d0*/  IADD3 R110, P5, R112, R82, RZ ;  /* 0x00000052706e7210 */ /* 0x001fc80007fbe0ff */
[----:B------:R-:W-:Y:S02]  /*63e0*/  LEA.HI.X.SX32 R111, R112, R103, 0x1, P5 ;  /* 0x00000067706f7211 */ /* 0x000fe400028f0eff */
[----:B------:R-:W0:Y:S01]  /*63f0*/  S2R R112, SR_TID.X ;  /* 0x0000000000707919 */ /* 0x000e220000002100 */
[----:B------:R-:W-:-:S04]  /*6400*/  IADD3 R108, P4, R107, R82, RZ ;  /* 0x000000526b6c7210 */ /* 0x000fc80007f9e0ff */
[----:B------:R-:W-:Y:S01]  /*6410*/  LEA.HI.X.SX32 R109, R107, R103, 0x1, P4 ;  /* 0x000000676b6d7211 */ /* 0x000fe200020f0eff */
[----:B------:R-:W-:Y:S01]  /*6420*/  IMAD R107, R248, UR29, RZ ;  /* 0x0000001df86b7c24 */ /* 0x000fe2000f8e02ff */
[----:B------:R-:W-:Y:S01]  /*6430*/  PRMT R140, RZ, 0x7610, R140 ;  /* 0x00007610ff8c7816 */ /* 0x000fe2000000008c */
[----:B------:R-:W-:Y:S02]  /*6440*/  ULDC UR29, c[0x0][0x238] ;  /* 0x00008e00001d7ab9 */ /* 0x000fe40000000800 */
[----:B------:R1:W5:Y:S01]  /*6450*/  @!P1 LDG.E.U8 R138, desc[UR40][R108.64] ;  /* 0x000000286c8a9981 */ /* 0x000362000c1e1100 */
[----:B------:R-:W-:Y:S02]  /*6460*/  ISETP.GE.AND P1, PT, R247, UR59, PT ;  /* 0x0000003bf7007c0c */ /* 0x000fe4000bf26270 */
[----:B------:R-:W-:Y:S02]  /*6470*/  ISETP.GE.AND P2, PT, R246, UR59, PT ;  /* 0x0000003bf6007c0c */ /* 0x000fe4000bf46270 */
[----:B-1----:R-:W-:-:S04]  /*6480*/  IADD3 R108, P4, R107, R82, RZ ;  /* 0x000000526b6c7210 */ /* 0x002fc80007f9e0ff */
[----:B------:R-:W-:Y:S01]  /*6490*/  LEA.HI.X.SX32 R109, R107, R103, 0x1, P4 ;  /* 0x000000676b6d7211 */ /* 0x000fe200020f0eff */
[----:B------:R-:W-:Y:S01]  /*64a0*/  IMAD R107, R246, UR29, RZ ;  /* 0x0000001df66b7c24 */ /* 0x000fe2000f8e02ff */
[----:B------:R-:W-:Y:S01]  /*64b0*/  PRMT R143, RZ, 0x7610, R143 ;  /* 0x00007610ff8f7816 */ /* 0x000fe2000000008f */
[----:B------:R-:W-:Y:S02]  /*64c0*/  ULDC UR29, c[0x0][0x238] ;  /* 0x00008e00001d7ab9 */ /* 0x000fe40000000800 */
[----:B------:R1:W5:Y:S01]  /*64d0*/  @!P3 LDG.E.U8 R140, desc[UR40][R108.64] ;  /* 0x000000286c8cb981 */ /* 0x000362000c1e1100 */
[C---:B------:R-:W-:Y:S02]  /*64e0*/  ISETP.GE.AND P3, PT, R245.reuse, UR59, PT ;  /* 0x0000003bf5007c0c */ /* 0x040fe4000bf66270 */
[----:B0-----:R-:W-:Y:S01]  /*64f0*/  LEA.HI R113, R112, 0x2e, RZ, 0x1a ;  /* 0x0000002e70717811 */ /* 0x001fe200078fd0ff */
[----:B------:R-:W-:Y:S01]  /*6500*/  IMAD R112, R245, UR31, RZ ;  /* 0x0000001ff5707c24 */ /* 0x000fe2000f8e02ff */
[----:B------:R-:W-:Y:S01]  /*6510*/  PRMT R142, RZ, 0x7610, R142 ;  /* 0x00007610ff8e7816 */ /* 0x000fe2000000008e */
[----:B------:R0:W5:Y:S01]  /*6520*/  @!P1 LDG.E.U8 R143, desc[UR40][R110.64] ;  /* 0x000000286e8f9981 */ /* 0x000162000c1e1100 */
[----:B-1----:R-:W-:Y:S01]  /*6530*/  IADD3 R108, P4, R107, R82, RZ ;  /* 0x000000526b6c7210 */ /* 0x002fe20007f9e0ff */
[----:B------:R-:W-:Y:S01]  /*6540*/  ULDC UR31, c[0x0][0x238] ;  /* 0x00008e00001f7ab9 */ /* 0x000fe20000000800 */
[----:B------:R-:W-:-:S02]  /*6550*/  ISETP.GE.AND P1, PT, R113, UR59, PT ;  /* 0x0000003b71007c0c */ /* 0x000fc4000bf26270 */
[-C--:B------:R-:W-:Y:S01]  /*6560*/  LEA.HI.X.SX32 R109, R107, R103.reuse, 0x1, P4 ;  /* 0x000000676b6d7211 */ /* 0x080fe200020f0eff */
[----:B------:R-:W-:Y:S01]  /*6570*/  IMAD R107, R113, UR29, RZ ;  /* 0x0000001d716b7c24 */ /* 0x000fe2000f8e02ff */
[CC--:B0-----:R-:W-:Y:S01]  /*6580*/  IADD3 R110, P5, R112.reuse, R82.reuse, RZ ;  /* 0x00000052706e7210 */ /* 0x0c1fe20007fbe0ff */
[----:B------:R-:W-:Y:S01]  /*6590*/  ULDC UR29, c[0x0][0x238] ;  /* 0x00008e00001d7ab9 */ /* 0x000fe20000000800 */
[----:B------:R-:W-:Y:S01]  /*65a0*/  PRMT R179, RZ, 0x7610, R179 ;  /* 0x00007610ffb37816 */ /* 0x000fe200000000b3 */
[----:B------:R0:W5:Y:S01]  /*65b0*/  @!P2 LDG.E.U8 R142, desc[UR40][R108.64] ;  /* 0x000000286c8ea981 */ /* 0x000162000c1e1100 */
[----:B------:R-:W-:Y:S01]  /*65c0*/  LEA.HI.X.SX32 R111, R112, R103, 0x1, P5 ;  /* 0x00000067706f7211 */ /* 0x000fe200028f0eff */
[C---:B------:R-:W-:Y:S01]  /*65d0*/  IMAD R112, R244.reuse, UR31, RZ ;  /* 0x0000001ff4707c24 */ /* 0x040fe2000f8e02ff */
[----:B------:R-:W-:Y:S01]  /*65e0*/  ISETP.GE.AND P2, PT, R244, UR59, PT ;  /* 0x0000003bf4007c0c */ /* 0x000fe2000bf46270 */
[----:B------:R-:W-:Y:S01]  /*65f0*/  ULDC UR31, c[0x0][0x238] ;  /* 0x00008e00001f7ab9 */ /* 0x000fe20000000800 */
[----:B------:R-:W-:Y:S01]  /*6600*/  PRMT R178, RZ, 0x7610, R178 ;  /* 0x00007610ffb27816 */ /* 0x000fe200000000b2 */
[----:B------:R1:W5:Y:S01]  /*6610*/  @!P3 LDG.E.U8 R179, desc[UR40][R110.64] ;  /* 0x000000286eb3b981 */ /* 0x000362000c1e1100 */
[----:B0-----:R-:W-:-:S04]  /*6620*/  IADD3 R108, P4, R107, R82, RZ ;  /* 0x000000526b6c7210 */ /* 0x001fc80007f9e0ff */
[-C--:B------:R-:W-:Y:S02]  /*6630*/  LEA.HI.X.SX32 R109, R107, R103.reuse, 0x1, P4 ;  /* 0x000000676b6d7211 */ /* 0x080fe400020f0eff */
[C---:B-1----:R-:W-:Y:S02]  /*6640*/  IADD3 R110, P5, R112.reuse, R82, RZ ;  /* 0x00000052706e7210 */ /* 0x042fe40007fbe0ff */
[----:B------:R-:W-:Y:S01]  /*6650*/  PRMT R177, RZ, 0x7610, R177 ;  /* 0x00007610ffb17816 */ /* 0x000fe200000000b1 */
[----:B------:R-:W5:Y:S01]  /*6660*/  @!P1 LDG.E.U8 R178, desc[UR40][R108.64] ;  /* 0x000000286cb29981 */ /* 0x000f62000c1e1100 */
[----:B------:R-:W-:Y:S01]  /*6670*/  LEA.HI.X.SX32 R111, R112, R103, 0x1, P5 ;  /* 0x00000067706f7211 */ /* 0x000fe200028f0eff */
[C---:B------:R-:W-:Y:S01]  /*6680*/  IMAD R112, R242.reuse, UR31, RZ ;  /* 0x0000001ff2707c24 */ /* 0x040fe2000f8e02ff */
[----:B------:R-:W-:Y:S01]  /*6690*/  ISETP.GE.AND P1, PT, R242, UR59, PT ;  /* 0x0000003bf2007c0c */ /* 0x000fe2000bf26270 */
[----:B------:R-:W-:Y:S02]  /*66a0*/  ULDC UR31, c[0x0][0x238] ;  /* 0x00008e00001f7ab9 */ /* 0x000fe40000000800 */
[----:B------:R0:W5:Y:S01]  /*66b0*/  @!P2 LDG.E.U8 R177, desc[UR40][R110.64] ;  /* 0x000000286eb1a981 */ /* 0x000162000c1e1100 */
[----:B------:R-:W-:-:S02]  /*66c0*/  PRMT R175, RZ, 0x7610, R175 ;  /* 0x00007610ffaf7816 */ /* 0x000fc400000000af */
        /* <DEDUP_REMOVED lines=27> */
[----:B------:R-:W-:Y:S02]  /*6880*/  ISETP.GE.AND P2, PT, R238, UR59, PT ;  /* 0x0000003bee007c0c */ /* 0x000fe4000bf46270 */
        /* <DEDUP_REMOVED lines=16> */
[----:B------:R-:W1:Y:S01]  /*6990*/  S2R R113, SR_TID.X ;  /* 0x0000000000717919 */ /* 0x000e620000002100 */
[----:B------:R-:W-:Y:S01]  /*69a0*/  PRMT R170, RZ, 0x7610, R170 ;  /* 0x00007610ffaa7816 */ /* 0x000fe200000000aa */
[----:B------:R-:W-:Y:S01]  /*69b0*/  ULDC UR31, c[0x0][0x238] ;  /* 0x00008e00001f7ab9 */ /* 0x000fe20000000800 */
[----:B------:R2:W5:Y:S01]  /*69c0*/  @!P2 LDG.E.U8 R171, desc[UR40][R110.64] ;  /* 0x000000286eaba981 */ /* 0x000562000c1e1100 */
[----:B0-----:R-:W-:-:S02]  /*69d0*/  IADD3 R108, P4, R107, R82, RZ ;  /* 0x000000526b6c7210 */ /* 0x001fc40007f9e0ff */
[C---:B------:R-:W-:Y:S02]  /*69e0*/  ISETP.GE.AND P2, PT, R236.reuse, UR59, PT ;  /* 0x0000003bec007c0c */ /* 0x040fe4000bf46270 */
[-C--:B------:R-:W-:Y:S01]  /*69f0*/  LEA.HI.X.SX32 R109, R107, R103.reuse, 0x1, P4 ;  /* 0x000000676b6d7211 */ /* 0x080fe200020f0eff */
[----:B------:R-:W-:Y:S01]  /*6a00*/  IMAD R107, R236, UR29, RZ ;  /* 0x0000001dec6b7c24 */ /* 0x000fe2000f8e02ff */
[----:B------:R-:W-:Y:S01]  /*6a10*/  PRMT R169, RZ, 0x7610, R169 ;  /* 0x00007610ffa97816 */ /* 0x000fe200000000a9 */
[----:B------:R-:W-:Y:S01]  /*6a20*/  ULDC UR29, c[0x0][0x238] ;  /* 0x00008e00001d7ab9 */ /* 0x000fe20000000800 */
[CC--:B--2---:R-:W-:Y:S01]  /*6a30*/  IADD3 R110, P5, R112.reuse, R82.reuse, RZ ;  /* 0x00000052706e7210 */ /* 0x0c4fe20007fbe0ff */
[----:B------:R0:W2:Y:S01]  /*6a40*/  @!P3 LDG.E.U8 R170, desc[UR40][R108.64] ;  /* 0x000000286caab981 */ /* 0x0000a2000c1e1100 */
[----:B------:R-:W-:Y:S02]  /*6a50*/  PRMT R168, RZ, 0x7610, R168 ;  /* 0x00007610ffa87816 */ /* 0x000fe400000000a8 */
[----:B------:R-:W-:Y:S01]  /*6a60*/  LEA.HI.X.SX32 R111, R112, R103, 0x1, P5 ;  /* 0x00000067706f7211 */ /* 0x000fe200028f0eff */
[----:B------:R-:W-:Y:S01]  /*6a70*/  IMAD R112, R234, UR31, RZ ;  /* 0x0000001fea707c24 */ /* 0x000fe2000f8e02ff */
[----:B0-----:R-:W-:-:S03]  /*6a80*/  IADD3 R108, P4, R107, R82, RZ ;  /* 0x000000526b6c7210 */ /* 0x001fc60007f9e0ff */
[----:B------:R0:W2:Y:S01]  /*6a90*/  @!P1 LDG.E.U8 R169, desc[UR40][R110.64] ;  /* 0x000000286ea99981 */ /* 0x0000a2000c1e1100 */
[----:B------:R-:W-:Y:S01]  /*6aa0*/  ISETP.GE.AND P3, PT, R234, UR59, PT ;  /* 0x0000003bea007c0c */ /* 0x000fe2000bf66270 */
[----:B------:R-:W-:Y:S01]  /*6ab0*/  ULDC UR31, c[0x0][0x238] ;  /* 0x00008e00001f7ab9 */ /* 0x000fe20000000800 */
[----:B------:R-:W-:Y:S01]  /*6ac0*/  LEA.HI.X.SX32 R109, R107, R103, 0x1, P4 ;  /* 0x000000676b6d7211 */ /* 0x000fe200020f0eff */
[C---:B------:R-:W-:Y:S01]  /*6ad0*/  IMAD R107, R233.reuse, UR29, RZ ;  /* 0x0000001de96b7c24 */ /* 0x040fe2000f8e02ff */
[----:B------:R-:W-:Y:S01]  /*6ae0*/  ISETP.GE.AND P1, PT, R233, UR59, PT ;  /* 0x0000003be9007c0c */ /* 0x000fe2000bf26270 */
[----:B------:R-:W-:Y:S02]  /*6af0*/  ULDC UR29, c[0x0][0x238] ;  /* 0x00008e00001d7ab9 */ /* 0x000fe40000000800 */
[----:B------:R3:W2:Y:S01]  /*6b00*/  @!P2 LDG.E.U8 R168, desc[UR40][R108.64] ;  /* 0x000000286ca8a981 */ /* 0x0006a2000c1e1100 */
[----:B0-----:R-:W-:Y:S02]  /*6b10*/  IADD3 R110, P5, R112, R82, RZ ;  /* 0x00000052706e7210 */ /* 0x001fe40007fbe0ff */
[----:B------:R-:W-:-:S02]  /*6b20*/  PRMT R167, RZ, 0x7610, R167 ;  /* 0x00007610ffa77816 */ /* 0x000fc400000000a7 */
[-C--:B------:R-:W-:Y:S02]  /*6b30*/  LEA.HI.X.SX32 R111, R112, R103.reuse, 0x1, P5 ;  /* 0x00000067706f7211 */ /* 0x080fe400028f0eff */
[-C--:B---3--:R-:W-:Y:S02]  /*6b40*/  IADD3 R108, P4, R107, R82.reuse, RZ ;  /* 0x000000526b6c7210 */ /* 0x088fe40007f9e0ff */
[----:B------:R-:W-:Y:S01]  /*6b50*/  PRMT R166, RZ, 0x7610, R166 ;  /* 0x00007610ffa67816 */ /* 0x000fe200000000a6 */
[----:B------:R-:W-:Y:S01]  /*6b60*/  IMAD R112, R231, UR29, RZ ;  /* 0x0000001de7707c24 */ /* 0x000fe2000f8e02ff */
[----:B------:R-:W-:Y:S01]  /*6b70*/  LEA.HI.X.SX32 R109, R107, R103, 0x1, P4 ;  /* 0x000000676b6d7211 */ /* 0x000fe200020f0eff */
[C---:B------:R-:W-:Y:S01]  /*6b80*/  IMAD R107, R232.reuse, UR31, RZ ;  /* 0x0000001fe86b7c24 */ /* 0x040fe2000f8e02ff */
[----:B------:R-:W-:Y:S01]  /*6b90*/  ISETP.GE.AND P2, PT, R232, UR59, PT ;  /* 0x0000003be8007c0c */ /* 0x000fe2000bf46270 */
[----:B------:R0:W3:Y:S01]  /*6ba0*/  @!P3 LDG.E.U8 R167, desc[UR40][R110.64] ;  /* 0x000000286ea7b981 */ /* 0x0000e2000c1e1100 */
[----:B------:R-:W-:Y:S01]  /*6bb0*/  ISETP.GE.AND P3, PT, R231, UR59, PT ;  /* 0x0000003be7007c0c */ /* 0x000fe2000bf66270 */
[----:B------:R-:W-:Y:S01]  /*6bc0*/  ULDC UR31, c[0x0][0x238] ;  /* 0x00008e00001f7ab9 */ /* 0x000fe20000000800 */
[----:B------:R-:W-:Y:S01]  /*6bd0*/  PRMT R165, RZ, 0x7610, R165 ;  /* 0x00007610ffa57816 */ /* 0x000fe200000000a5 */
[----:B------:R4:W3:Y:S01]  /*6be0*/  @!P1 LDG.E.U8 R166, desc[UR40][R108.64] ;  /* 0x000000286ca69981 */ /* 0x0008e2000c1e1100 */
[----:B------:R-:W-:Y:S01]  /*6bf0*/  PRMT R164, RZ, 0x7610, R164 ;  /* 0x00007610ffa47816 */ /* 0x000fe200000000a4 */
[----:B------:R-:W-:Y:S01]  /*6c00*/  ULDC UR29, c[0x0][0x238] ;  /* 0x00008e00001d7ab9 */ /* 0x000fe20000000800 */
[----:B0-----:R-:W-:-:S02]  /*6c10*/  IADD3 R110, P5, R107, R82, RZ ;  /* 0x000000526b6e7210 */ /* 0x001fc40007fbe0ff */
[CC--:B----4-:R-:W-:Y:S02]  /*6c20*/  IADD3 R108, P4, R112.reuse, R82.reuse, RZ ;  /* 0x00000052706c7210 */ /* 0x0d0fe40007f9e0ff */
[-C--:B------:R-:W-:Y:S02]  /*6c30*/  LEA.HI.X.SX32 R111, R107, R103.reuse, 0x1, P5 ;  /* 0x000000676b6f7211 */ /* 0x080fe400028f0eff */
[----:B------:R-:W-:Y:S01]  /*6c40*/  LEA.HI.X.SX32 R109, R112, R103, 0x1, P4 ;  /* 0x00000067706d7211 */ /* 0x000fe200020f0eff */
[C---:B------:R-:W-:Y:S01]  /*6c50*/  IMAD R112, R230.reuse, UR31, RZ ;  /* 0x0000001fe6707c24 */ /* 0x040fe2000f8e02ff */
[----:B-1----:R-:W-:Y:S01]  /*6c60*/  LEA.HI R107, R113, 0x4e, RZ, 0x1a ;  /* 0x0000004e716b7811 */ /* 0x002fe200078fd0ff */
[----:B------:R0:W4:Y:S01]  /*6c70*/  @!P2 LDG.E.U8 R165, desc[UR40][R110.64] ;  /* 0x000000286ea5a981 */ /* 0x000122000c1e1100 */
[----:B------:R-:W-:Y:S01]  /*6c80*/  ISETP.GE.AND P1, PT, R230, UR59, PT ;  /* 0x0000003be6007c0c */ /* 0x000fe2000bf26270 */
[----:B------:R-:W-:Y:S01]  /*6c90*/  ULDC UR31, c[0x0][0x238] ;  /* 0x00008e00001f7ab9 */ /* 0x000fe20000000800 */
[C---:B------:R-:W-:Y:S01]  /*6ca0*/  ISETP.GE.AND P2, PT, R107.reuse, UR59, PT ;  /* 0x0000003b6b007c0c */ /* 0x040fe2000bf46270 */
[----:B------:R-:W-:Y:S01]  /*6cb0*/  IMAD R107, R107, UR29, RZ ;  /* 0x0000001d6b6b7c24 */ /* 0x000fe2000f8e02ff */
[----:B------:R-:W-:Y:S01]  /*6cc0*/  PRMT R163, RZ, 0x7610, R163 ;  /* 0x00007610ffa37816 */ /* 0x000fe200000000a3 */
[----:B------:R1:W4:Y:S01]  /*6cd0*/  @!P3 LDG.E.U8 R164, desc[UR40][R108.64] ;  /* 0x000000286ca4b981 */ /* 0x000322000c1e1100 */
[----:B0-----:R-:W-:Y:S01]  /*6ce0*/  IADD3 R110, P5, R112, R82, RZ ;  /* 0x00000052706e7210 */ /* 0x001fe20007fbe0ff */
[----:B------:R-:W-:Y:S01]  /*6cf0*/  ULDC UR29, c[0x0][0x238] ;  /* 0x00008e00001d7ab9 */ /* 0x000fe20000000800 */
[----:B------:R-:W-:-:S02]  /*6d00*/  ISETP.GE.AND P3, PT, R229, UR59, PT ;  /* 0x0000003be5007c0c */ /* 0x000fc4000bf66270 */
[-C--:B------:R-:W-:Y:S01]  /*6d10*/  LEA.HI.X.SX32 R111, R112, R103.reuse, 0x1, P5 ;  /* 0x00000067706f7211 */ /* 0x080fe200028f0eff */
[----:B------:R-:W-:Y:S01]  /*6d20*/  IMAD R112, R229, UR31, RZ ;  /* 0x0000001fe5707c24 */ /* 0x000fe2000f8e02ff */
[CC--:B-1----:R-:W-:Y:S01]  /*6d30*/  IADD3 R108, P4, R107.reuse, R82.reuse, RZ ;  /* 0x000000526b6c7210 */ /* 0x0c2fe20007f9e0ff */
[----:B------:R-:W-:Y:S01]  /*6d40*/  ULDC UR31, c[0x0][0x238] ;  /* 0x00008e00001f7ab9 */ /* 0x000fe20000000800 */
[----:B------:R-:W-:Y:S01]  /*6d50*/  PRMT R162, RZ, 0x7610, R162 ;  /* 0x00007610ffa27816 */ /* 0x000fe200000000a2 */
[----:B------:R0:W4:Y:S01]  /*6d60*/  @!P1 LDG.E.U8 R163, desc[UR40][R110.64] ;  /* 0x000000286ea39981 */ /* 0x000122000c1e1100 */
[----:B------:R-:W-:Y:S01]  /*6d70*/  LEA.HI.X.SX32 R109, R107, R103, 0x1, P4 ;  /* 0x000000676b6d7211 */ /* 0x000fe200020f0eff */
[C---:B------:R-:W-:Y:S01]  /*6d80*/  IMAD R107, R228.reuse, UR29, RZ ;  /* 0x0000001de46b7c24 */ /* 0x040fe2000f8e02ff */
[----:B------:R-:W-:Y:S01]  /*6d90*/  ISETP.GE.AND P1, PT, R228, UR59, PT ;  /* 0x0000003be4007c0c */ /* 0x000fe2000bf26270 */
[----:B------:R-:W-:Y:S01]  /*6da0*/  ULDC UR29, c[0x0][0x238] ;  /* 0x00008e00001d7ab9 */ /* 0x000fe20000000800 */
[----:B------:R-:W-:Y:S01]  /*6db0*/  PRMT R161, RZ, 0x7610, R161 ;  /* 0x00007610ffa17816 */ /* 0x000fe200000000a1 */
[----:B------:R1:W4:Y:S01]  /*6dc0*/  @!P2 LDG.E.U8 R162, desc[UR40][R108.64] ;  /* 0x000000286ca2a981 */ /* 0x000322000c1e1100 */
[----:B0-----:R-:W-:-:S02]  /*6dd0*/  IADD3 R110, P5, R112, R82, RZ ;  /* 0x00000052706e7210 */ /* 0x001fc40007fbe0ff */
[C---:B------:R-:W-:Y:S02]  /*6de0*/  ISETP.GE.AND P2, PT, R227.reuse, UR59, PT ;  /* 0x0000003be3007c0c */ /* 0x040fe4000bf46270 */
[-C--:B------:R-:W-:Y:S01]  /*6df0*/  LEA.HI.X.SX32 R111, R112, R103.reuse, 0x1, P5 ;  /* 0x00000067706f7211 */ /* 0x080fe200028f0eff */
[----:B------:R-:W-:Y:S01]  /*6e00*/  IMAD R112, R227, UR31, RZ ;  /* 0x0000001fe3707c24 */ /* 0x000fe2000f8e02ff */
[C---:B-1----:R-:W-:Y:S01]  /*6e10*/  IADD3 R108, P4, R107.reuse, R82, RZ ;  /* 0x000000526b6c7210 */ /* 0x042fe20007f9e0ff */
[----:B------:R-:W-:Y:S01]  /*6e20*/  ULDC UR31, c[0x0][0x238] ;  /* 0x00008e00001f7ab9 */ /* 0x000fe20000000800 */
[----:B------:R-:W-:Y:S01]  /*6e30*/  PRMT R160, RZ, 0x7610, R160 ;  /* 0x00007610ffa07816 */ /* 0x000fe200000000a0 */
[----:B------:R0:W4:Y:S01]  /*6e40*/  @!P3 LDG.E.U8 R161, desc[UR40][R110.64] ;  /* 0x000000286ea1b981 */ /* 0x000122000c1e1100 */
[----:B------:R-:W-:Y:S01]  /*6e50*/  LEA.HI.X.SX32 R109, R107, R103, 0x1, P4 ;  /* 0x000000676b6d7211 */ /* 0x000fe200020f0eff */
[C---:B------:R-:W-:Y:S01]  /*6e60*/  IMAD R107, R226.reuse, UR29, RZ ;  /* 0x0000001de26b7c24 */ /* 0x040fe2000f8e02ff */
[----:B------:R-:W-:-:S02]  /*6e70*/  ISETP.GE.AND P3, PT, R226, UR59, PT ;  /* 0x0000003be2007c0c */ /* 0x000fc4000bf66270 */
[----:B------:R-:W-:Y:S01]  /*6e80*/  PRMT R159, RZ, 0x7610, R159 ;  /* 0x00007610ff9f7816 */ /* 0x000fe2000000009f */
[----:B------:R1:W4:Y:S01]  /*6e90*/  @!P1 LDG.E.U8 R160, desc[UR40][R108.64] ;  /* 0x000000286ca09981 */ /* 0x000322000c1e1100 */
[----:B------:R-:W-:Y:S01]  /*6ea0*/  PRMT R158, RZ, 0x7610, R158 ;  /* 0x00007610ff9e7816 */ /* 0x000fe2000000009e */
[----:B------:R-:W-:Y:S01]  /*6eb0*/  IMAD R114, R224, UR31, RZ ;  /* 0x0000001fe0727c24 */ /* 0x000fe2000f8e02ff */
[----:B------:R-:W-:Y:S01]  /*6ec0*/  ULDC UR29, c[0x0][0x238] ;  /* 0x00008e00001d7ab9 */ /* 0x000fe20000000800 */
[----:B0-----:R-:W-:Y:S01]  /*6ed0*/  IADD3 R110, P5, R112, R82, RZ ;  /* 0x00000052706e7210 */ /* 0x001fe20007fbe0ff */
[----:B------:R-:W-:-:S03]  /*6ee0*/  ULDC UR31, c[0x0][0x238] ;  /* 0x00008e00001f7ab9 */ /* 0x000fc60000000800 */
[----:B------:R-:W-:Y:S02]  /*6ef0*/  LEA.HI.X.SX32 R111, R112, R103, 0x1, P5 ;  /* 0x00000067706f7211 */ /* 0x000fe400028f0eff */
[----:B-1----:R-:W-:-:S03]  /*6f00*/  IADD3 R108, P4, R107, R82, RZ ;  /* 0x000000526b6c7210 */ /* 0x002fc60007f9e0ff */
[----:B------:R0:W4:Y:S01]  /*6f10*/  @!P2 LDG.E.U8 R159, desc[UR40][R110.64] ;  /* 0x000000286e9fa981 */ /* 0x000122000c1e1100 */
[----:B------:R-:W-:Y:S02]  /*6f20*/  LEA.HI.X.SX32 R109, R107, R103, 0x1, P4 ;  /* 0x000000676b6d7211 */ /* 0x000fe400020f0eff */
[----:B------:R-:W-:Y:S01]  /*6f30*/  ISETP.GE.AND P2, PT, R224, UR59, PT ;  /* 0x0000003be0007c0c */ /* 0x000fe2000bf46270 */
[----:B------:R-:W-:Y:S01]  /*6f40*/  IMAD R107, R223, UR29, RZ ;  /* 0x0000001ddf6b7c24 */ /* 0x000fe2000f8e02ff */
[-C--:B------:R-:W-:Y:S01]  /*6f50*/  IADD3 R112, P4, R115, R82.reuse, RZ ;  /* 0x0000005273707210 */ /* 0x080fe20007f9e0ff */
[----:B------:R1:W4:Y:S01]  /*6f60*/  @!P3 LDG.E.U8 R158, desc[UR40][R108.64] ;  /* 0x000000286c9eb981 */ /* 0x000322000c1e1100 */
[----:B------:R-:W-:Y:S01]  /*6f70*/  ISETP.GE.AND P1, PT, R225, UR59, PT ;  /* 0x0000003be1007c0c */ /* 0x000fe2000bf26270 */
[----:B------:R-:W-:Y:S01]  /*6f80*/  ULDC UR29, c[0x0][0x238] ;  /* 0x00008e00001d7ab9 */ /* 0x000fe20000000800 */
[----:B------:R-:W-:Y:S02]  /*6f90*/  ISETP.GE.AND P3, PT, R223, UR59, PT ;  /* 0x0000003bdf007c0c */ /* 0x000fe4000bf66270 */
[----:B0-----:R-:W-:-:S02]  /*6fa0*/  IADD3 R110, P5, R114, R82, RZ ;  /* 0x00000052726e7210 */ /* 0x001fc40007fbe0ff */
[----:B------:R-:W-:Y:S02]  /*6fb0*/  PRMT R156, RZ, 0x7610, R156 ;  /* 0x00007610ff9c7816 */ /* 0x000fe4000000009c */
[-C--:B------:R-:W-:Y:S02]  /*6fc0*/  LEA.HI.X.SX32 R113, R115, R103.reuse, 0x1, P4 ;  /* 0x0000006773717211 */ /* 0x080fe400020f0eff */
[----:B------:R-:W-:Y:S02]  /*6fd0*/  LEA.HI.X.SX32 R111, R114, R103, 0x1, P5 ;  /* 0x00000067726f7211 */ /* 0x000fe400028f0eff */
[----:B-1----:R-:W-:Y:S02]  /*6fe0*/  IADD3 R108, P4, R107, R82, RZ ;  /* 0x000000526b6c7210 */ /* 0x002fe40007f9e0ff */
[----:B------:R-:W-:Y:S01]  /*6ff0*/  PRMT R157, RZ, 0x7610, R157 ;  /* 0x00007610ff9d7816 */ /* 0x000fe2000000009d */
[----:B------:R0:W4:Y:S01]  /*7000*/  @!P2 LDG.E.U8 R156, desc[UR40][R110.64] ;  /* 0x000000286e9ca981 */ /* 0x000122000c1e1100 */
[----:B------:R-:W-:-:S02]  /*7010*/  PRMT R155, RZ, 0x7610, R155 ;  /* 0x00007610ff9b7816 */ /* 0x000fc4000000009b */
[----:B------:R-:W-:Y:S01]  /*7020*/  LEA.HI.X.SX32 R109, R107, R103, 0x1, P4 ;  /* 0x000000676b6d7211 */ /* 0x000fe200020f0eff */
[C---:B------:R-:W-:Y:S01]  /*7030*/  IMAD R107, R222.reuse, UR29, RZ ;  /* 0x0000001dde6b7c24 */ /* 0x040fe2000f8e02ff */
[----:B------:R-:W-:Y:S01]  /*7040*/  ISETP.GE.AND P4, PT, R222, UR59, PT ;  /* 0x0000003bde007c0c */ /* 0x000fe2000bf86270 */
[----:B------:R-:W4:Y:S01]  /*7050*/  @!P1 LDG.E.U8 R157, desc[UR40][R112.64] ;  /* 0x00000028709d9981 */ /* 0x000f22000c1e1100 */
[----:B------:R-:W-:Y:S01]  /*7060*/  PRMT R154, RZ, 0x7610, R154 ;  /* 0x00007610ff9a7816 */ /* 0x000fe2000000009a */
[----:B------:R-:W-:Y:S01]  /*7070*/  IMAD R114, R221, UR31, RZ ;  /* 0x0000001fdd727c24 */ /* 0x000fe2000f8e02ff */
[----:B------:R-:W-:Y:S01]  /*7080*/  PRMT R153, RZ, 0x7610, R153 ;  /* 0x00007610ff997816 */ /* 0x000fe20000000099 */
[----:B------:R1:W4:Y:S01]  /*7090*/  @!P3 LDG.E.U8 R155, desc[UR40][R108.64] ;  /* 0x000000286c9bb981 */ /* 0x000322000c1e1100 */
[----:B0-----:R-:W-:Y:S01]  /*70a0*/  IADD3 R110, P2, R206, R82, RZ ;  /* 0x00000052ce6e7210 */ /* 0x001fe20007f5e0ff */
[----:B------:R-:W-:-:S03]  /*70b0*/  ULDC UR29, c[0x0][0x238] ;  /* 0x00008e00001d7ab9 */ /* 0x000fc60000000800 */
[-C--:B------:R-:W-:Y:S02]  /*70c0*/  LEA.HI.X.SX32 R111, R206, R103.reuse, 0x1, P2 ;  /* 0x00000067ce6f7211 */ /* 0x080fe400010f0eff */
[----:B------:R-:W-:Y:S02]  /*70d0*/  ISETP.GE.AND P2, PT, R221, UR59, PT ;  /* 0x0000003bdd007c0c */ /* 0x000fe4000bf46270 */
[CC--:B-1----:R-:W-:Y:S01]  /*70e0*/  IADD3 R108, P1, R107.reuse, R82.reuse, RZ ;  /* 0x000000526b6c7210 */ /* 0x0c2fe20007f3e0ff */
[----:B------:R0:W4:Y:S03]  /*70f0*/  @!P0 LDG.E.U8 R154, desc[UR40][R110.64] ;  /* 0x000000286e9a8981 */ /* 0x000126000c1e1100 */
[----:B------:R-:W-:Y:S01]  /*7100*/  LEA.HI.X.SX32 R109, R107, R103, 0x1, P1 ;  /* 0x000000676b6d7211 */ /* 0x000fe200008f0eff */
[C---:B------:R-:W-:Y:S01]  /*7110*/  IMAD R107, R220.reuse, UR29, RZ ;  /* 0x0000001ddc6b7c24 */ /* 0x040fe2000f8e02ff */
[----:B------:R-:W-:Y:S01]  /*7120*/  ISETP.GE.AND P1, PT, R220, UR59, PT ;  /* 0x0000003bdc007c0c */ /* 0x000fe2000bf26270 */
[----:B------:R-:W-:Y:S01]  /*7130*/  ULDC UR29, c[0x0][0x238] ;  /* 0x00008e00001d7ab9 */ /* 0x000fe20000000800 */
[----:B------:R-:W-:Y:S01]  /*7140*/  PRMT R151, RZ, 0x7610, R151 ;  /* 0x00007610ff977816 */ /* 0x000fe20000000097 */
[----:B------:R1:W4:Y:S01]  /*7150*/  @!P4 LDG.E.U8 R153, desc[UR40][R108.64] ;  /* 0x000000286c99c981 */ /* 0x000322000c1e1100 */
[----:B0-----:R-:W-:-:S04]  /*7160*/  IADD3 R110, P0, R114, R82, RZ ;  /* 0x00000052726e7210 */ /* 0x001fc80007f1e0ff */
[----:B------:R-:W-:Y:S02]  /*7170*/  LEA.HI.X.SX32 R111, R114, R103, 0x1, P0 ;  /* 0x00000067726f7211 */ /* 0x000fe400000f0eff */
[----:B-1----:R-:W-:-:S03]  /*7180*/  IADD3 R108, P0, R107, R82, RZ ;  /* 0x000000526b6c7210 */ /* 0x002fc60007f1e0ff */
[----:B------:R-:W4:Y:S01]  /*7190*/  @!P2 LDG.E.U8 R151, desc[UR40][R110.64] ;  /* 0x000000286e97a981 */ /* 0x000f22000c1e1100 */
[----:B------:R-:W-:Y:S02]  /*71a0*/  PRMT R150, RZ, 0x7610, R150 ;  /* 0x00007610ff967816 */ /* 0x000fe40000000096 */
[----:B------:R-:W-:Y:S01]  /*71b0*/  LEA.HI.X.SX32 R109, R107, R103, 0x1, P0 ;  /* 0x000000676b6d7211 */ /* 0x000fe200000f0eff */
[C---:B------:R-:W-:Y:S01]  /*71c0*/  IMAD R107, R219.reuse, UR29, RZ ;  /* 0x0000001ddb6b7c24 */ /* 0x040fe2000f8e02ff */
[----:B------:R-:W-:Y:S01]  /*71d0*/  ISETP.GE.AND P2, PT, R219, UR59, PT ;  /* 0x0000003bdb007c0c */ /* 0x000fe2000bf46270 */
[----:B------:R-:W-:Y:S02]  /*71e0*/  ULDC UR29, c[0x0][0x238] ;  /* 0x00008e00001d7ab9 */ /* 0x000fe40000000800 */
[----:B------:R0:W4:Y:S01]  /*71f0*/  @!P1 LDG.E.U8 R150, desc[UR40][R108.64] ;  /* 0x000000286c969981 */ /* 0x000122000c1e1100 */
[----:B------:R-:W-:Y:S02]  /*7200*/  PRMT R149, RZ, 0x7610, R149 ;  /* 0x00007610ff957816 */ /* 0x000fe40000000095 */
[----:B------:R-:W-:-:S02]  /*7210*/  ISETP.GE.AND P1, PT, R218, UR59, PT ;  /* 0x0000003bda007c0c */ /* 0x000fc4000bf26270 */
[----:B0-----:R-:W-:-:S04]  /*7220*/  IADD3 R108, P0, R107, R82, RZ ;  /* 0x000000526b6c7210 */ /* 0x001fc80007f1e0ff */
[----:B------:R-:W-:Y:S01]  /*7230*/  LEA.HI.X.SX32 R109, R107, R103, 0x1, P0 ;  /* 0x000000676b6d7211 */ /* 0x000fe200000f0eff */
[----:B------:R-:W-:Y:S01]  /*7240*/  IMAD R107, R218, UR29, RZ ;  /* 0x0000001dda6b7c24 */ /* 0x000fe2000f8e02ff */
[----:B------:R-:W-:Y:S01]  /*7250*/  PRMT R148, RZ, 0x7610, R148 ;  /* 0x00007610ff947816 */ /* 0x000fe20000000094 */
[----:B------:R-:W-:Y:S02]  /*7260*/  ULDC UR29, c[0x0][0x238] ;  /* 0x00008e00001d7ab9 */ /* 0x000fe40000000800 */
[----:B------:R0:W4:Y:S02]  /*7270*/  @!P2 LDG.E.U8 R149, desc[UR40][R108.64] ;  /* 0x000000286c95a981 */ /* 0x000124000c1e1100 */
[----:B0-----:R-:W-:-:S04]  /*7280*/  IADD3 R108, P0, R107, R82, RZ ;  /* 0x000000526b6c7210 */ /* 0x001fc80007f1e0ff */
[----:B------:R-:W-:Y:S01]  /*7290*/  LEA.HI.X.SX32 R109, R107, R103, 0x1, P0 ;  /* 0x000000676b6d7211 */ /* 0x000fe200000f0eff */
[C---:B------:R-:W-:Y:S01]  /*72a0*/  IMAD R107, R217.reuse, UR29, RZ ;  /* 0x0000001dd96b7c24 */ /* 0x040fe2000f8e02ff */
[----:B------:R-:W-:Y:S01]  /*72b0*/  PRMT R147, RZ, 0x7610, R147 ;  /* 0x00007610ff937816 */ /* 0x000fe20000000093 */
[----:B------:R-:W-:Y:S02]  /*72c0*/  ULDC UR29, c[0x0][0x238] ;  /* 0x00008e00001d7ab9 */ /* 0x000fe40000000800 */
[----:B------:R0:W4:Y:S01]  /*72d0*/  @!P1 LDG.E.U8 R148, desc[UR40][R108.64] ;  /* 0x000000286c949981 */ /* 0x000122000c1e1100 */
[----:B------:R-:W-:Y:S02]  /*72e0*/  ISETP.GE.AND P1, PT, R217, UR59, PT ;  /* 0x0000003bd9007c0c */ /* 0x000fe4000bf26270 */
[----:B0-----:R-:W-:-:S04]  /*72f0*/  IADD3 R108, P0, R107, R82, RZ ;  /* 0x000000526b6c7210 */ /* 0x001fc80007f1e0ff */
[----:B------:R-:W-:Y:S01]  /*7300*/  LEA.HI.X.SX32 R109, R107, R103, 0x1, P0 ;  /* 0x000000676b6d7211 */ /* 0x000fe200000f0eff */
[----:B------:R-:W-:Y:S01]  /*7310*/  IMAD R112, R216, UR29, RZ ;  /* 0x0000001dd8707c24 */ /* 0x000fe2000f8e02ff */
[----:B------:R-:W-:Y:S01]  /*7320*/  LEA.HI R107, R123, 0x6e, RZ, 0x1a ;  /* 0x0000006e7b6b7811 */ /* 0x000fe200078fd0ff */
[----:B------:R-:W-:-:S04]  /*7330*/  ULDC UR29, c[0x0][0x238] ;  /* 0x00008e00001d7ab9 */ /* 0x000fc80000000800 */
[----:B------:R0:W4:Y:S01]  /*7340*/  @!P1 LDG.E.U8 R147, desc[UR40][R108.64] ;  /* 0x000000286c939981 */ /* 0x000122000c1e1100 */
[----:B------:R-:W-:Y:S02]  /*7350*/  ISETP.GE.AND P1, PT, R216, UR59, PT ;  /* 0x0000003bd8007c0c */ /* 0x000fe4000bf26270 */
[----:B------:R-:W-:Y:S02]  /*7360*/  PRMT R146, RZ, 0x7610, R146 ;  /* 0x00007610ff927816 */ /* 0x000fe40000000092 */
[C---:B0-----:R-:W-:Y:S02]  /*7370*/  IADD3 R108, P0, R112.reuse, R82, RZ ;  /* 0x00000052706c7210 */ /* 0x041fe40007f1e0ff */
[----:B------:R-:W-:Y:S02]  /*7380*/  ISETP.GE.AND P2, PT, R107, UR59, PT ;  /* 0x0000003b6b007c0c */ /* 0x000fe4000bf46270 */
[----:B------:R-:W-:-:S05]  /*7390*/  LEA.HI.X.SX32 R109, R112, R103, 0x1, P0 ;  /* 0x00000067706d7211 */ /* 0x000fca00000f0eff */
[----:B------:R0:W4:Y:S01]  /*73a0*/  @!P1 LDG.E.U8 R146, desc[UR40][R108.64] ;  /* 0x000000286c929981 */ /* 0x000122000c1e1100 */
[----:B------:R-:W-:Y:S01]  /*73b0*/  PRMT R145, RZ, 0x7610, R145 ;  /* 0x00007610ff917816 */ /* 0x000fe20000000091 */
[C---:B------:R-:W-:Y:S01]  /*73c0*/  IMAD R110, R215.reuse, UR29, RZ ;  /* 0x0000001dd76e7c24 */ /* 0x040fe2000f8e02ff */
[----:B------:R-:W-:Y:S01]  /*73d0*/  ISETP.GE.AND P1, PT, R215, UR59, PT ;  /* 0x0000003bd7007c0c */ /* 0x000fe2000bf26270 */
[----:B------:R-:W-:Y:S01]  /*73e0*/  ULDC UR29, c[0x0][0x238] ;  /* 0x00008e00001d7ab9 */ /* 0x000fe20000000800 */
[----:B0-----:R-:W-:-:S04]  /*73f0*/  IADD3 R108, P0, R207, R82, RZ ;  /* 0x00000052cf6c7210 */ /* 0x001fc80007f1e0ff */
[----:B------:R-:W-:-:S05]  /*7400*/  LEA.HI.X.SX32 R109, R207, R103, 0x1, P0 ;  /* 0x00000067cf6d7211 */ /* 0x000fca00000f0eff */
[----:B------:R0:W4:Y:S01]  /*7410*/  @!P2 LDG.E.U8 R145, desc[UR40][R108.64] ;  /* 0x000000286c91a981 */ /* 0x000122000c1e1100 */
[----:B------:R-:W-:Y:S02]  /*7420*/  PRMT R144, RZ, 0x7610, R144 ;  /* 0x00007610ff907816 */ /* 0x000fe40000000090 */
        /* <DEDUP_REMOVED lines=10> */
[----:B------:R-:W-:-:S05]  /*74d0*/  ULDC UR29, c[0x0][0x238] ;  /* 0x00008e00001d7ab9 */ /* 0x000fca0000000800 */
[----:B------:R0:W4:Y:S01]  /*74e0*/  @!P1 LDG.E.U8 R107, desc[UR40][R108.64] ;  /* 0x000000286c6b9981 */ /* 0x000122000c1e1100 */
[----:B------:R-:W-:Y:S02]  /*74f0*/  ISETP.GE.AND P1, PT, R213, UR59, PT ;  /* 0x0000003bd5007c0c */ /* 0x000fe4000bf26270 */
[----:B------:R-:W-:-:S04]  /*7500*/  IADD3 R110, P0, R112, R82, RZ ;  /* 0x00000052706e7210 */ /* 0x000fc80007f1e0ff */
[----:B------:R-:W-:Y:S02]  /*7510*/  LEA.HI.X.SX32 R111, R112, R103, 0x1, P0 ;  /* 0x00000067706f7211 */ /* 0x000fe400000f0eff */
[----:B0-----:R-:W-:Y:S01]  /*7520*/  PRMT R108, RZ, 0x7610, R108 ;  /* 0x00007610ff6c7816 */ /* 0x001fe2000000006c */
[----:B------:R-:W-:Y:S01]  /*7530*/  IMAD R112, R212, UR29, RZ ;  /* 0x0000001dd4707c24 */ /* 0x000fe2000f8e02ff */
[----:B------:R-:W-:Y:S01]  /*7540*/  PRMT R109, RZ, 0x7610, R109 ;  /* 0x00007610ff6d7816 */ /* 0x000fe2000000006d */
[----:B------:R-:W-:-:S03]  /*7550*/  ULDC UR29, c[0x0][0x238] ;  /* 0x00008e00001d7ab9 */ /* 0x000fc60000000800 */
        /* <DEDUP_REMOVED lines=18> */
[----:B------:R-:W-:-:S06]  /*7680*/  IMAD R116, R209, UR29, RZ ;  /* 0x0000001dd1747c24 */ /* 0x000fcc000f8e02ff */
[----:B------:R0:W4:Y:S01]  /*7690*/  @!P1 LDG.E.U8 R111, desc[UR40][R112.64] ;  /* 0x00000028706f9981 */ /* 0x000122000c1e1100 */
[----:B------:R-:W-:Y:S02]  /*76a0*/  ISETP.GE.AND P1, PT, R209, UR59, PT ;  /* 0x0000003bd1007c0c */ /* 0x000fe4000bf26270 */
[C---:B------:R-:W-:Y:S02]  /*76b0*/  IADD3 R114, P0, R116.reuse, R82, RZ ;  /* 0x0000005274727210 */ /* 0x040fe40007f1e0ff */
[----:B0-----:R-:W-:Y:S02]  /*76c0*/  LEA.HI R112, R123, 0x7e, RZ, 0x1a ;  /* 0x0000007e7b707811 */ /* 0x001fe400078fd0ff */
[----:B------:R-:W-:Y:S02]  /*76d0*/  LEA.HI.X.SX32 R115, R116, R103, 0x1, P0 ;  /* 0x0000006774737211 */ /* 0x000fe400000f0eff */
[----:B------:R-:W-:Y:S02]  /*76e0*/  ISETP.GE.AND P2, PT, R112, UR59, PT ;  /* 0x0000003b70007c0c */ /* 0x000fe4000bf46270 */
[----:B------:R-:W-:-:S02]  /*76f0*/  PRMT R112, RZ, 0x7610, R112 ;  /* 0x00007610ff707816 */ /* 0x000fc40000000070 */
[----:B------:R-:W-:-:S04]  /*7700*/  PRMT R113, RZ, 0x7610, R113 ;  /* 0x00007610ff717816 */ /* 0x000fc80000000071 */
[----:B------:R0:W4:Y:S02]  /*7710*/  @!P1 LDG.E.U8 R112, desc[UR40][R114.64] ;  /* 0x0000002872709981 */ /* 0x000124000c1e1100 */
[----:B0-----:R-:W-:-:S04]  /*7720*/  IADD3 R114, P0, R208, R82, RZ ;  /* 0x00000052d0727210 */ /* 0x001fc80007f1e0ff */
[----:B------:R-:W-:-:S05]  /*7730*/  LEA.HI.X.SX32 R115, R208, R103, 0x1, P0 ;  /* 0x00000067d0737211 */ /* 0x000fca00000f0eff */
[----:B------:R0:W4:Y:S01]  /*7740*/  @!P2 LDG.E.U8 R113, desc[UR40][R114.64] ;  /* 0x000000287271a981 */ /* 0x000122000c1e1100 */
[----:B------:R-:W-:Y:S02]  /*7750*/  ISETP.GE.AND P0, PT, R105, UR59, PT ;  /* 0x0000003b69007c0c */ /* 0x000fe4000bf06270 */
[----:B------:R-:W-:Y:S02]  /*7760*/  IADD3 R116, P1, R106, R205, RZ ;  /* 0x000000cd6a747210 */ /* 0x000fe40007f3e0ff */
[----:B0-----:R-:W-:Y:S02]  /*7770*/  SHF.R.S32.HI R114, RZ, 0x1f, R106 ;  /* 0x0000001fff727819 */ /* 0x001fe4000001146a */
[----:B------:R-:W-:-:S03]  /*7780*/  PRMT R115, RZ, 0x7610, R115 ;  /* 0x00007610ff737816 */ /* 0x000fc60000000073 */
[----:B------:R-:W-:Y:S01]  /*7790*/  IMAD.X R117, R114, 0x1, R204, P1 ;  /* 0x0000000172757824 */ /* 0x000fe200008e06cc */
[----:B------:R-:W-:Y:S01]  /*77a0*/  BAR.SYNC.DEFER_BLOCKING 0x0 ;  /* 0x0000000000007b1d */ /* 0x000fe20000010000 */
[----:B------:R-:W-:-:S05]  /*77b0*/  IADD3 R118, P1, R106, R16, RZ ;  /* 0x000000106a767210 */ /* 0x000fca0007f3e0ff */
[----:B------:R-:W-:Y:S02]  /*77c0*/  IMAD.X R119, R114, 0x1, R71, P1 ;  /* 0x0000000172777824 */ /* 0x000fe400008e0647 */
[----:B------:R-:W-:Y:S01]  /*77d0*/  IMAD.SHL.U32 R152, R123, 0x80, RZ ;  /* 0x000000807b987824 */ /* 0x000fe200078e00ff */
[----:B------:R0:W4:Y:S02]  /*77e0*/  @!P0 LDG.E.U8 R115, desc[UR40][R116.64] ;  /* 0x0000002874738981 */ /* 0x000124000c1e1100 */
[----:B0-----:R-:W-:-:S06]  /*77f0*/  PRMT R116, RZ, 0x7610, R116 ;  /* 0x00007610ff747816 */ /* 0x001fcc0000000074 */
[----:B------:R0:W4:Y:S01]  /*7800*/  @!P0 LDG.E.U8 R116, desc[UR40][R118.64] ;  /* 0x0000002876748981 */ /* 0x000122000c1e1100 */
[----:B------:R-:W-:Y:S02]  /*7810*/  PRMT R117, RZ, 0x7610, R117 ;  /* 0x00007610ff757816 */ /* 0x000fe40000000075 */
[----:B0-----:R-:W-:-:S05]  /*7820*/  IADD3 R118, P1, R106, R18, RZ ;  /* 0x000000126a767210 */ /* 0x001fca0007f3e0ff */
[----:B------:R-:W-:Y:S01]  /*7830*/  IMAD.X R119, R114, 0x1, R73, P1 ;  /* 0x0000000172777824 */ /* 0x000fe200008e0649 */
[----:B------:R-:W-:Y:S01]  /*7840*/  IADD3 R120, P1, R106, R20, RZ ;  /* 0x000000146a787210 */ /* 0x000fe20007f3e0ff */
[----:B------:R-:W-:Y:S01]  /*7850*/  IMAD.SHL.U32 R123, R123, 0x10, RZ ;  /* 0x000000107b7b7824 */ /* 0x000fe200078e00ff */
[----:B------:R-:W-:Y:S02]  /*7860*/  LOP3.LUT R152, R152, 0x1f80, RZ, 0xc0, !PT ;  /* 0x00001f8098987812 */ /* 0x000fe400078ec0ff */
[----:B------:R0:W4:Y:S01]  /*7870*/  @!P0 LDG.E.U8 R117, desc[UR40][R118.64] ;  /* 0x0000002876758981 */ /* 0x000122000c1e1100 */
[----:B------:R-:W-:Y:S01]  /*7880*/  IMAD.X R121, R114, 0x1, R75, P1 ;  /* 0x0000000172797824 */ /* 0x000fe200008e064b */
[----:B------:R-:W-:Y:S02]  /*7890*/  LOP3.LUT R152, R152, 0x70, R123, 0xf8, !PT ;  /* 0x0000007098987812 */ /* 0x000fe400078ef87b */
[----:B0-----:R-:W-:Y:S02]  /*78a0*/  PRMT R118, RZ, 0x7610, R118 ;  /* 0x00007610ff767816 */ /* 0x001fe40000000076 */
[----:B------:R-:W-:-:S04]  /*78b0*/  LOP3.LUT R152, R152, R0, RZ, 0xfc, !PT ;  /* 0x0000000098987212 */ /* 0x000fc800078efcff */
[----:B------:R0:W4:Y:S01]  /*78c0*/  @!P0 LDG.E.U8 R118, desc[UR40][R120.64] ;  /* 0x0000002878768981 */ /* 0x000122000c1e1100 */
[----:B------:R-:W-:-:S03]  /*78d0*/  PRMT R119, RZ, 0x7610, R119 ;  /* 0x00007610ff777816 */ /* 0x000fc60000000077 */
[----:B------:R1:W-:Y:S01]  /*78e0*/  STS.U8 [R152+UR60], R122 ;  /* 0x0000007a98007988 */ /* 0x0003e2000800003c */
[----:B0-----:R-:W-:-:S05]  /*78f0*/  IADD3 R120, P1, R106, R22, RZ ;  /* 0x000000166a787210 */ /* 0x001fca0007f3e0ff */
[----:B------:R-:W-:Y:S01]  /*7900*/  IMAD.X R121, R114, 0x1, R77, P1 ;  /* 0x0000000172797824 */ /* 0x000fe200008e064d */
[----:B-1----:R-:W-:-:S04]  /*7910*/  IADD3 R122, P1, R106, R56, RZ ;  /* 0x000000386a7a7210 */ /* 0x002fc80007f3e0ff */
[----:B------:R0:W4:Y:S01]  /*7920*/  @!P0 LDG.E.U8 R119, desc[UR40][R120.64] ;  /* 0x0000002878778981 */ /* 0x000122000c1e1100 */
[----:B------:R-:W-:Y:S01]  /*7930*/  IMAD.X R123, R114, 0x1, R79, P1 ;  /* 0x00000001727b7824 */ /* 0x000fe200008e064f */
[----:B0-----:R-:W-:-:S06]  /*7940*/  PRMT R120, RZ, 0x7610, R120 ;  /* 0x00007610ff787816 */ /* 0x001fcc0000000078 */
[----:B------:R0:W4:Y:S01]  /*7950*/  @!P0 LDG.E.U8 R120, desc[UR40][R122.64] ;  /* 0x000000287a788981 */ /* 0x000122000c1e1100 */
[----:B------:R-:W-:-:S03]  /*7960*/  PRMT R121, RZ, 0x7610, R121 ;  /* 0x00007610ff797816 */ /* 0x000fc60000000079 */
[----:B------:R1:W-:Y:S01]  /*7970*/  STS.U8 [R152+UR60+0x4], R124 ;  /* 0x0000047c98007988 */ /* 0x0003e2000800003c */
[----:B0-----:R-:W-:-:S05]  /*7980*/  IADD3 R122, P1, R106, R58, RZ ;  /* 0x0000003a6a7a7210 */ /* 0x001fca0007f3e0ff */
[----:B------:R-:W-:Y:S01]  /*7990*/  IMAD.X R123, R114, 0x1, R81, P1 ;  /* 0x00000001727b7824 */ /* 0x000fe200008e0651 */
[----:B-1----:R-:W-:Y:S01]  /*79a0*/  IADD3 R124, P1, R106, R60, RZ ;  /* 0x0000003c6a7c7210 */ /* 0x002fe20007f3e0ff */
[----:B-----5:R0:W-:Y:S04]  /*79b0*/  STS.U8 [R152+UR60+0x2], R125 ;  /* 0x0000027d98007988 */ /* 0x0201e8000800003c */
[----:B------:R1:W5:Y:S01]  /*79c0*/  @!P0 LDG.E.U8 R121, desc[UR40][R122.64] ;  /* 0x000000287a798981 */ /* 0x000362000c1e1100 */
[----:B0-----:R-:W-:Y:S01]  /*79d0*/  IMAD.X R125, R114, 0x1, R83, P1 ;  /* 0x00000001727d7824 */ /* 0x001fe200008e0653 */
[----:B-1----:R-:W-:-:S06]  /*79e0*/  PRMT R122, RZ, 0x7610, R122 ;  /* 0x00007610ff7a7816 */ /* 0x002fcc000000007a */
[----:B------:R0:W5:Y:S01]  /*79f0*/  @!P0 LDG.E.U8 R122, desc[UR40][R124.64] ;  /* 0x000000287c7a8981 */ /* 0x000162000c1e1100 */
[----:B------:R-:W-:-:S03]  /*7a00*/  PRMT R123, RZ, 0x7610, R123 ;  /* 0x00007610ff7b7816 */ /* 0x000fc6000000007b */
[----:B------:R1:W-:Y:S01]  /*7a10*/  STS.U8 [R152+UR60+0x8], R126 ;  /* 0x0000087e98007988 */ /* 0x0003e2000800003c */
[----:B0-----:R-:W-:-:S05]  /*7a20*/  IADD3 R124, P1, R106, R62, RZ ;  /* 0x0000003e6a7c7210 */ /* 0x001fca0007f3e0ff */
[----:B------:R-:W-:Y:S01]  /*7a30*/  IMAD.X R125, R114, 0x1, R85, P1 ;  /* 0x00000001727d7824 */ /* 0x000fe200008e0655 */
[----:B-1----:R-:W-:Y:S01]  /*7a40*/  IADD3 R126, P1, R106, R64, RZ ;  /* 0x000000406a7e7210 */ /* 0x002fe20007f3e0ff */
[----:B------:R0:W-:Y:S04]  /*7a50*/  STS.U8 [R152+UR60+0x6], R127 ;  /* 0x0000067f98007988 */ /* 0x0001e8000800003c */
        /* <DEDUP_REMOVED lines=12> */
[----:B-1----:R-:W-:Y:S02]  /*7b20*/  PRMT R126, RZ, 0x7610, R126 ;  /* 0x00007610ff7e7816 */ /* 0x002fe4000000007e */
[----:B------:R-:W-:-:S04]  /*7b30*/  LOP3.LUT R235, R152, 0x10, RZ, 0x3c, !PT ;  /* 0x0000001098eb7812 */ /* 0x000fc800078e3cff */
[----:B------:R0:W5:Y:S01]  /*7b40*/  @!P0 LDG.E.U8 R126, desc[UR40][R128.64] ;  /* 0x00000028807e8981 */ /* 0x000162000c1e1100 */
[----:B------:R-:W-:-:S03]  /*7b50*/  PRMT R127, RZ, 0x7610, R127 ;  /* 0x00007610ff7f7816 */ /* 0x000fc6000000007f */
[----:B------:R-:W-:Y:S01]  /*7b60*/  STS.U8 [R152+UR60+0xe], R131 ;  /* 0x00000e8398007988 */ /* 0x000fe2000800003c */
[----:B0-----:R-:W-:-:S03]  /*7b70*/  IADD3 R128, P1, R106, R70, RZ ;  /* 0x000000466a807210 */ /* 0x001fc60007f3e0ff */
[----:B------:R0:W-:Y:S02]  /*7b80*/  STS.U8 [R235+UR60+0x2], R130 ;  /* 0x00000282eb007988 */ /* 0x0001e4000800003c */
[----:B------:R-:W-:-:S05]  /*7b90*/  IMAD.X R129, R114, 0x1, R91, P1 ;  /* 0x0000000172817824 */ /* 0x000fca00008e065b */
[----:B------:R1:W5:Y:S01]  /*7ba0*/  @!P0 LDG.E.U8 R127, desc[UR40][R128.64] ;  /* 0x00000028807f8981 */ /* 0x000362000c1e1100 */
[----:B0-----:R-:W-:-:S05]  /*7bb0*/  IADD3 R130, P1, R106, R72, RZ ;  /* 0x000000486a827210 */ /* 0x001fca0007f3e0ff */
[----:B------:R-:W-:Y:S01]  /*7bc0*/  IMAD.X R131, R114, 0x1, R92, P1 ;  /* 0x0000000172837824 */ /* 0x000fe200008e065c */
        /* <DEDUP_REMOVED lines=31> */
[----:B------:R0:W-:Y:S04]  /*7dc0*/  STS.U8 [R235+UR60], R180 ;  /* 0x000000b4eb007988 */ /* 0x0001e8000800003c */
[----:B------:R1:W5:Y:S01]  /*7dd0*/  @!P0 LDG.E.U8 R134, desc[UR40][R136.64] ;  /* 0x0000002888868981 */ /* 0x000362000c1e1100 */
[----:B------:R-:W-:-:S02]  /*7de0*/  PRMT R135, RZ, 0x7610, R135 ;  /* 0x00007610ff877816 */ /* 0x000fc40000000087 */
[----:B0-----:R-:W-:Y:S01]  /*7df0*/  LOP3.LUT R180, R152, 0x20, RZ, 0x3c, !PT ;  /* 0x0000002098b47812 */ /* 0x001fe200078e3cff */
[----:B------:R-:W5:Y:S01]  /*7e00*/  LDL R235, [R1] ;  /* 0x0000000001eb7983 */ /* 0x000f620000100800 */
[----:B-1----:R-:W-:-:S03]  /*7e10*/  IADD3 R136, P1, R106, R86, RZ ;  /* 0x000000566a887210 */ /* 0x002fc60007f3e0ff */
[----:B------:R0:W-:Y:S02]  /*7e20*/  STS.U8 [R180+UR60+0x2], R138 ;  /* 0x0000028ab4007988 */ /* 0x0001e4000800003c */
[----:B------:R-:W-:Y:S02]  /*7e30*/  IMAD.X R137, R114, 0x1, R99, P1 ;  /* 0x0000000172897824 */ /* 0x000fe400008e0663 */
[----:B------:R1:W-:Y:S04]  /*7e40*/  STS.U8 [R180+UR60], R139 ;  /* 0x0000008bb4007988 */ /* 0x0003e8000800003c */
[----:B------:R2:W5:Y:S01]  /*7e50*/  @!P0 LDG.E.U8 R135, desc[UR40][R136.64] ;  /* 0x0000002888878981 */ /* 0x000562000c1e1100 */
[----:B0-----:R-:W-:-:S05]  /*7e60*/  IADD3 R138, P1, R106, R88, RZ ;  /* 0x000000586a8a7210 */ /* 0x001fca0007f3e0ff */
[----:B-1----:R-:W-:Y:S01]  /*7e70*/  IMAD.X R139, R114, 0x1, R100, P1 ;  /* 0x00000001728b7824 */ /* 0x002fe200008e0664 */
[----:B--2---:R-:W-:-:S06]  /*7e80*/  PRMT R136, RZ, 0x7610, R136 ;  /* 0x00007610ff887816 */ /* 0x004fcc0000000088 */
[----:B------:R0:W2:Y:S01]  /*7e90*/  @!P0 LDG.E.U8 R136, desc[UR40][R138.64] ;  /* 0x000000288a888981 */ /* 0x0000a2000c1e1100 */
[----:B------:R-:W-:-:S03]  /*7ea0*/  PRMT R137, RZ, 0x7610, R137 ;  /* 0x00007610ff897816 */ /* 0x000fc60000000089 */
[----:B------:R1:W-:Y:S01]  /*7eb0*/  STS.U8 [R180+UR60+0x6], R140 ;  /* 0x0000068cb4007988 */ /* 0x0003e2000800003c */
[----:B0-----:R-:W-:-:S05]  /*7ec0*/  IADD3 R138, P1, R106, R181, RZ ;  /* 0x000000b56a8a7210 */ /* 0x001fca0007f3e0ff */
[----:B------:R-:W-:Y:S01]  /*7ed0*/  IMAD.X R139, R114, 0x1, R101, P1 ;  /* 0x00000001728b7824 */ /* 0x000fe200008e0665 */
[----:B-1----:R-:W-:Y:S01]  /*7ee0*/  IADD3 R140, P1, R106, R183, RZ ;  /* 0x000000b76a8c7210 */ /* 0x002fe20007f3e0ff */
[----:B------:R0:W-:Y:S04]  /*7ef0*/  STS.U8 [R180+UR60+0x4], R141 ;  /* 0x0000048db4007988 */ /* 0x0001e8000800003c */
[----:B------:R1:W2:Y:S01]  /*7f00*/  @!P0 LDG.E.U8 R137, desc[UR40][R138.64] ;  /* 0x000000288a898981 */ /* 0x0002a2000c1e1100 */
[----:B0-----:R-:W-:Y:S01]  /*7f10*/  IMAD.X R141, R114, 0x1, R182, P1 ;  /* 0x00000001728d7824 */ /* 0x001fe200008e06b6 */
[----:B-1----:R-:W-:-:S06]  /*7f20*/  PRMT R138, RZ, 0x7610, R138 ;  /* 0x00007610ff8a7816 */ /* 0x002fcc000000008a */
        /* <DEDUP_REMOVED lines=11> */
[----:B------:R-:W-:Y:S02]  /*7fe0*/  PRMT R141, RZ, 0x7610, R141 ;  /* 0x00007610ff8d7816 */ /* 0x000fe4000000008d */
[----:B0-----:R-:W-:-:S05]  /*7ff0*/  IADD3 R142, P1, R106, R189, RZ ;  /* 0x000000bd6a8e7210 */ /* 0x001fca0007f3e0ff */
[----:B------:R-:W-:Y:S01]  /*8000*/  IMAD.X R143, R114, 0x1, R188, P1 ;  /* 0x00000001728f7824 */ /* 0x000fe200008e06bc */
[----:B------:R0:W-:Y:S04]  /*8010*/  STS.U8 [R180+UR60+0xe], R178 ;  /* 0x00000eb2b4007988 */ /* 0x0001e8000800003c */
[----:B------:R1:W2:Y:S01]  /*8020*/  @!P0 LDG.E.U8 R141, desc[UR40][R142.64] ;  /* 0x000000288e8d8981 */ /* 0x0002a2000c1e1100 */
[----:B0-----:R-:W-:Y:S02]  /*8030*/  PRMT R178, RZ, 0x7610, R178 ;  /* 0x00007610ffb27816 */ /* 0x001fe400000000b2 */
[----:B-1----:R-:W-:Y:S01]  /*8040*/  IADD3 R142, P1, R106, R191, RZ ;  /* 0x000000bf6a8e7210 */ /* 0x002fe20007f3e0ff */
[----:B------:R0:W-:Y:S04]  /*8050*/  STS.U8 [R180+UR60+0xc], R179 ;  /* 0x00000cb3b4007988 */ /* 0x0001e8000800003c */
[----:B------:R-:W-:-:S05]  /*8060*/  IMAD.X R143, R114, 0x1, R190, P1 ;  /* 0x00000001728f7824 */ /* 0x000fca00008e06be */
[----:B------:R1:W2:Y:S01]  /*8070*/  @!P0 LDG.E.U8 R178, desc[UR40][R142.64] ;  /* 0x000000288eb28981 */ /* 0x0002a2000c1e1100 */
[----:B0-----:R-:W-:-:S05]  /*8080*/  LOP3.LUT R179, R152, 0x30, RZ, 0x3c, !PT ;  /* 0x0000003098b37812 */ /* 0x001fca00078e3cff */
[----:B------:R0:W-:Y:S01]  /*8090*/  STS.U8 [R179+UR60], R177 ;  /* 0x000000b1b3007988 */ /* 0x0001e2000800003c */
[----:B-1----:R-:W-:-:S05]  /*80a0*/  IADD3 R142, P1, R106, R193, RZ ;  /* 0x000000c16a8e7210 */ /* 0x002fca0007f3e0ff */
[----:B------:R-:W-:Y:S01]  /*80b0*/  IMAD.X R143, R114, 0x1, R192, P1 ;  /* 0x00000001728f7824 */ /* 0x000fe200008e06c0 */
[----:B0-----:R-:W-:Y:S01]  /*80c0*/  PRMT R177, RZ, 0x7610, R177 ;  /* 0x00007610ffb17816 */ /* 0x001fe200000000b1 */
[----:B------:R0:W-:Y:S05]  /*80d0*/  STS.U8 [R179+UR60+0x2], R176 ;  /* 0x000002b0b3007988 */ /* 0x0001ea000800003c */
[----:B------:R1:W2:Y:S01]  /*80e0*/  @!P0 LDG.E.U8 R177, desc[UR40][R142.64] ;  /* 0x000000288eb18981 */ /* 0x0002a2000c1e1100 */
[----:B0-----:R-:W-:Y:S02]  /*80f0*/  PRMT R176, RZ, 0x7610, R176 ;  /* 0x00007610ffb07816 */ /* 0x001fe400000000b0 */
[----:B-1----:R-:W-:-:S05]  /*8100*/  IADD3 R142, P1, R106, R195, RZ ;  /* 0x000000c36a8e7210 */ /* 0x002fca0007f3e0ff */
[----:B------:R-:W-:Y:S01]  /*8110*/  IMAD.X R143, R114, 0x1, R194, P1 ;  /* 0x00000001728f7824 */ /* 0x000fe200008e06c2 */
[----:B------:R0:W-:Y:S04]  /*8120*/  STS.U8 [R179+UR60+0x4], R175 ;  /* 0x000004afb3007988 */ /* 0x0001e8000800003c */
        /* <DEDUP_REMOVED lines=17> */
[----:B-1----:R-:W-:-:S04]  /*8240*/  IADD3 R142, P1, R106, UR58, RZ ;  /* 0x0000003a6a8e7c10 */ /* 0x002fc8000ff3e0ff */
[----:B------:R-:W-:Y:S01]  /*8250*/  IADD3.X R143, R114, UR38, RZ, P1, !PT ;  /* 0x00000026728f7c10 */ /* 0x000fe20008ffe4ff */
        /* <DEDUP_REMOVED lines=9> */
[----:B------:R-:W-:Y:S02]  /*82f0*/  IADD3.X R143, R114, UR36, RZ, P1, !PT ;  /* 0x00000024728f7c10 */ /* 0x000fe40008ffe4ff */
[----:B------:R-:W-:-:S03]  /*8300*/  LOP3.LUT R179, R152, 0x40, RZ, 0x3c, !PT ;  /* 0x0000004098b37812 */ /* 0x000fc600078e3cff */
[----:B------:R0:W2:Y:S04]  /*8310*/  @!P0 LDG.E.U8 R170, desc[UR40][R142.64] ;  /* 0x000000288eaa8981 */ /* 0x0000a8000c1e1100 */
[----:B------:R1:W-:Y:S01]  /*8320*/  STS.U8 [R179+UR60], R169 ;  /* 0x000000a9b3007988 */ /* 0x0003e2000800003c */
[----:B0-----:R-:W-:Y:S02]  /*8330*/  IADD3 R142, P1, R106, UR55, RZ ;  /* 0x000000376a8e7c10 */ /* 0x001fe4000ff3e0ff */
[----:B-1----:R-:W-:Y:S02]  /*8340*/  PRMT R169, RZ, 0x7610, R169 ;  /* 0x00007610ffa97816 */ /* 0x002fe400000000a9 */
[----:B------:R-:W-:Y:S01]  /*8350*/  IADD3.X R143, R114, UR35, RZ, P1, !PT ;  /* 0x00000023728f7c10 */ /* 0x000fe20008ffe4ff */
[----:B------:R0:W-:Y:S04]  /*8360*/  STS.U8 [R179+UR60+0x2], R168 ;  /* 0x000002a8b3007988 */ /* 0x0001e8000800003c */
[----:B------:R1:W2:Y:S01]  /*8370*/  @!P0 LDG.E.U8 R169, desc[UR40][R142.64] ;  /* 0x000000288ea98981 */ /* 0x0002a2000c1e1100 */
[----:B0-----:R-:W-:-:S02]  /*8380*/  PRMT R168, RZ, 0x7610, R168 ;  /* 0x00007610ffa87816 */ /* 0x001fc400000000a8 */
[----:B-1----:R-:W-:-:S04]  /*8390*/  IADD3 R142, P1, R106, UR54, RZ ;  /* 0x000000366a8e7c10 */ /* 0x002fc8000ff3e0ff */
[----:B------:R-:W-:Y:S01]  /*83a0*/  IADD3.X R143, R114, UR34, RZ, P1, !PT ;  /* 0x00000022728f7c10 */ /* 0x000fe20008ffe4ff */
[----:B---3--:R0:W-:Y:S04]  /*83b0*/  STS.U8 [R179+UR60+0x4], R167 ;  /* 0x000004a7b3007988 */ /* 0x0081e8000800003c */
[----:B------:R1:W3:Y:S01]  /*83c0*/  @!P0 LDG.E.U8 R168, desc[UR40][R142.64] ;  /* 0x000000288ea88981 */ /* 0x0002e2000c1e1100 */
[----:B0-----:R-:W-:Y:S02]  /*83d0*/  PRMT R167, RZ, 0x7610, R167 ;  /* 0x00007610ffa77816 */ /* 0x001fe400000000a7 */
[----:B-1----:R-:W-:-:S04]  /*83e0*/  IADD3 R142, P1, R106, UR53, RZ ;  /* 0x000000356a8e7c10 */ /* 0x002fc8000ff3e0ff */
[----:B------:R-:W-:Y:S01]  /*83f0*/  IADD3.X R143, R114, UR33, RZ, P1, !PT ;  /* 0x00000021728f7c10 */ /* 0x000fe20008ffe4ff */
[----:B------:R0:W-:Y:S04]  /*8400*/  STS.U8 [R179+UR60+0x6], R166 ;  /* 0x000006a6b3007988 */ /* 0x0001e8000800003c */
[----:B------:R1:W3:Y:S01]  /*8410*/  @!P0 LDG.E.U8 R167, desc[UR40][R142.64] ;  /* 0x000000288ea78981 */ /* 0x0002e2000c1e1100 */
[----:B0-----:R-:W-:Y:S02]  /*8420*/  PRMT R166, RZ, 0x7610, R166 ;  /* 0x00007610ffa67816 */ /* 0x001fe400000000a6 */
[----:B-1----:R-:W-:-:S04]  /*8430*/  IADD3 R142, P1, R106, UR52, RZ ;  /* 0x000000346a8e7c10 */ /* 0x002fc8000ff3e0ff */
[----:B------:R-:W-:Y:S01]  /*8440*/  IADD3.X R143, R114, UR32, RZ, P1, !PT ;  /* 0x00000020728f7c10 */ /* 0x000fe20008ffe4ff */
[----:B----4-:R0:W-:Y:S04]  /*8450*/  STS.U8 [R179+UR60+0x8], R165 ;  /* 0x000008a5b3007988 */ /* 0x0101e8000800003c */
[----:B------:R1:W4:Y:S01]  /*8460*/  @!P0 LDG.E.U8 R166, desc[UR40][R142.64] ;  /* 0x000000288ea68981 */ /* 0x000322000c1e1100 */
        /* <DEDUP_REMOVED lines=8> */
[----:B------:R0:W-:Y:S04]  /*84f0*/  STS.U8 [R179+UR60+0xc], R163 ;  /* 0x00000ca3b3007988 */ /* 0x0001e8000800003c */
        /* <DEDUP_REMOVED lines=8> */
[----:B------:R-:W-:Y:S02]  /*8580*/  IADD3.X R143, R114, UR12, RZ, P1, !PT ;  /* 0x0000000c728f7c10 */ /* 0x000fe40008ffe4ff */
[----:B------:R-:W-:-:S03]  /*8590*/  LOP3.LUT R179, R152, 0x50, RZ, 0x3c, !PT ;  /* 0x0000005098b37812 */ /* 0x000fc600078e3cff */
[----:B------:R0:W4:Y:S04]  /*85a0*/  @!P0 LDG.E.U8 R162, desc[UR40][R142.64] ;  /* 0x000000288ea28981 */ /* 0x000128000c1e1100 */
[----:B------:R1:W-:Y:S01]  /*85b0*/  STS.U8 [R179+UR60], R161 ;  /* 0x000000a1b3007988 */ /* 0x0003e2000800003c */
[----:B0-----:R-:W-:Y:S02]  /*85c0*/  IADD3 R142, P1, R106, UR47, RZ ;  /* 0x0000002f6a8e7c10 */ /* 0x001fe4000ff3e0ff */
[----:B-1----:R-:W-:Y:S02]  /*85d0*/  PRMT R161, RZ, 0x7610, R161 ;  /* 0x00007610ffa17816 */ /* 0x002fe400000000a1 */
[----:B------:R-:W-:Y:S01]  /*85e0*/  IADD3.X R143, R114, UR11, RZ, P1, !PT ;  /* 0x0000000b728f7c10 */ /* 0x000fe20008ffe4ff */
[----:B------:R0:W-:Y:S04]  /*85f0*/  STS.U8 [R179+UR60+0x2], R160 ;  /* 0x000002a0b3007988 */ /* 0x0001e8000800003c */
[----:B------:R1:W3:Y:S01]  /*8600*/  @!P0 LDG.E.U8 R161, desc[UR40][R142.64] ;  /* 0x000000288ea18981 */ /* 0x0002e2000c1e1100 */
[----:B0-----:R-:W-:-:S02]  /*8610*/  PRMT R160, RZ, 0x7610, R160 ;  /* 0x00007610ffa07816 */ /* 0x001fc400000000a0 */
        /* <DEDUP_REMOVED lines=30> */
[----:B-1----:R-:W-:-:S05]  /*8800*/  IADD3 R142, P1, R106, R203, RZ ;  /* 0x000000cb6a8e7210 */ /* 0x002fca0007f3e0ff */
[----:B------:R-:W-:-:S05]  /*8810*/  IMAD.X R143, R114, 0x1, R202, P1 ;  /* 0x00000001728f7824 */ /* 0x000fca00008e06ca */
[----:B------:R0:W4:Y:S01]  /*8820*/  @!P0 LDG.E.U8 R154, desc[UR40][R142.64] ;  /* 0x000000288e9a8981 */ /* 0x000122000c1e1100 */
[----:B------:R-:W-:Y:S02]  /*8830*/  PRMT R179, RZ, 0x7610, R179 ;  /* 0x00007610ffb37816 */ /* 0x000fe400000000b3 */
[----:B0-----:R-:W-:-:S05]  /*8840*/  IADD3 R142, P1, R106, R12, RZ ;  /* 0x0000000c6a8e7210 */ /* 0x001fca0007f3e0ff */
[----:B------:R-:W-:Y:S01]  /*8850*/  IMAD.X R143, R114, 0x1, R67, P1 ;  /* 0x00000001728f7824 */ /* 0x000fe200008e0643 */
[----:B------:R-:W-:-:S04]  /*8860*/  LOP3.LUT R180, R152, 0x60, RZ, 0x3c, !PT ;  /* 0x0000006098b47812 */ /* 0x000fc800078e3cff */
[----:B------:R0:W4:Y:S01]  /*8870*/  @!P0 LDG.E.U8 R179, desc[UR40][R142.64] ;  /* 0x000000288eb38981 */ /* 0x000122000c1e1100 */
[----:B------:R-:W-:Y:S02]  /*8880*/  PRMT R152, RZ, 0x7610, R152 ;  /* 0x00007610ff987816 */ /* 0x000fe40000000098 */
[----:B0-----:R-:W-:-:S05]  /*8890*/  IADD3 R142, P1, R106, R14, RZ ;  /* 0x0000000e6a8e7210 */ /* 0x001fca0007f3e0ff */
[----:B------:R-:W-:Y:S01]  /*88a0*/  IMAD.X R143, R114, 0x1, R69, P1 ;  /* 0x00000001728f7824 */ /* 0x000fe200008e0645 */
[----:B------:R0:W-:Y:S04]  /*88b0*/  STS.U8 [R180+UR60+0x2], R151 ;  /* 0x00000297b4007988 */ /* 0x0001e8000800003c */
[----:B------:R1:W4:Y:S01]  /*88c0*/  @!P0 LDG.E.U8 R152, desc[UR40][R142.64] ;  /* 0x000000288e988981 */ /* 0x000322000c1e1100 */
[----:B0-----:R-:W-:Y:S02]  /*88d0*/  PRMT R151, RZ, 0x7610, R151 ;  /* 0x00007610ff977816 */ /* 0x001fe40000000097 */
[----:B-1----:R-:W-:-:S05]  /*88e0*/  IADD3 R142, P1, R106, R10, RZ ;  /* 0x0000000a6a8e7210 */ /* 0x002fca0007f3e0ff */
        /* <DEDUP_REMOVED lines=31> */
[----:B------:R0:W-:Y:S04]  /*8ae0*/  STS.U8 [R180+UR60], R153 ;  /* 0x00000099b4007988 */ /* 0x0001e8000800003c */
        /* <DEDUP_REMOVED lines=8> */
[----:B------:R-:W-:-:S05]  /*8b70*/  IMAD.X R143, R114, 0x1, R17, P1 ;  /* 0x00000001728f7824 */ /* 0x000fca00008e0611 */
[----:B------:R0:W4:Y:S02]  /*8b80*/  @!P0 LDG.E.U8 R144, desc[UR40][R142.64] ;  /* 0x000000288e908981 */ /* 0x000124000c1e1100 */
[----:B0-----:R-:W-:-:S05]  /*8b90*/  IADD3 R142, P1, R106, R104, RZ ;  /* 0x000000686a8e7210 */ /* 0x001fca0007f3e0ff */
[----:B------:R-:W-:Y:S01]  /*8ba0*/  IMAD.X R143, R114, 0x1, R15, P1 ;  /* 0x00000001728f7824 */ /* 0x000fe200008e060f */
[----:B------:R-:W-:-:S06]  /*8bb0*/  PRMT R114, RZ, 0x7610, R114 ;  /* 0x00007610ff727816 */ /* 0x000fcc0000000072 */
[----:B------:R-:W4:Y:S04]  /*8bc0*/  @!P0 LDG.E.U8 R114, desc[UR40][R142.64] ;  /* 0x000000288e728981 */ /* 0x000f28000c1e1100 */
[----:B------:R0:W-:Y:S04]  /*8bd0*/  STS.U8 [R3+UR60+0x2], R107 ;  /* 0x0000026b03007988 */ /* 0x0001e8000800003c */
[----:B------:R1:W-:Y:S01]  /*8be0*/  STS.U8 [R3+UR60+0x4], R108 ;  /* 0x0000046c03007988 */ /* 0x0003e2000800003c */
[----:B0-----:R-:W-:-:S03]  /*8bf0*/  LOP3.LUT R107, R105, 0x10, RZ, 0x3c, !PT ;  /* 0x00000010696b7812 */ /* 0x001fc600078e3cff */
[----:B------:R-:W-:Y:S04]  /*8c00*/  STS.U8 [R3+UR60+0x6], R109 ;  /* 0x0000066d03007988 */ /* 0x000fe8000800003c */
[----:B------:R-:W-:Y:S01]  /*8c10*/  STS.U8 [R3+UR60+0x8], R110 ;  /* 0x0000086e03007988 */ /* 0x000fe2000800003c */
[----:B-1----:R-:W-:-:S03]  /*8c20*/  LOP3.LUT R108, R105, 0x20, RZ, 0x3c, !PT ;  /* 0x00000020696c7812 */ /* 0x002fc600078e3cff */
[----:B------:R-:W-:Y:S04]  /*8c30*/  STS.U8 [R3+UR60+0xa], R111 ;  /* 0x00000a6f03007988 */ /* 0x000fe8000800003c */
[----:B------:R-:W-:Y:S04]  /*8c40*/  STS.U8 [R3+UR60+0xc], R112 ;  /* 0x00000c7003007988 */ /* 0x000fe8000800003c */
[----:B------:R-:W-:Y:S04]  /*8c50*/  STS.U8 [R3+UR60+0xe], R113 ;  /* 0x00000e7103007988 */ /* 0x000fe8000800003c */
[----:B------:R-:W-:Y:S04]  /*8c60*/  STS.U8 [R105+UR60+0x2000], R115 ;  /* 0x0020007369007988 */ /* 0x000fe8000800003c */
[----:B------:R-:W-:Y:S04]  /*8c70*/  STS.U8 [R105+UR60+0x3800], R119 ;  /* 0x0038007769007988 */ /* 0x000fe8000800003c */
[----:B-----5:R-:W-:Y:S04]  /*8c80*/  STS.U8 [R105+UR60+0x3400], R127 ;  /* 0x0034007f69007988 */ /* 0x020fe8000800003c */
[----:B------:R-:W-:Y:S04]  /*8c90*/  STS.U8 [R105+UR60+0x3000], R135 ;  /* 0x0030008769007988 */ /* 0x000fe8000800003c */
[----:B--2---:R-:W-:Y:S04]  /*8ca0*/  STS.U8 [R105+UR60+0x2c00], R177 ;  /* 0x002c00b169007988 */ /* 0x004fe8000800003c */
[----:B------:R-:W-:Y:S04]  /*8cb0*/  STS.U8 [R105+UR60+0x2800], R169 ;  /* 0x002800a969007988 */ /* 0x000fe8000800003c */
[----:B---3--:R-:W-:Y:S01]  /*8cc0*/  STS.U8 [R105+UR60+0x2400], R161 ;  /* 0x002400a169007988 */ /* 0x008fe2000800003c */
[----:B------:R-:W-:Y:S01]  /*8cd0*/  UMOV UR29, 0x40000040 ;  /* 0x40000040001d7882 */ /* 0x000fe20000000000 */
[----:B------:R-:W-:-:S02]  /*8ce0*/  UMOV UR31, 0x40000040 ;  /* 0x40000040001f7882 */ /* 0x000fc40000000000 */
[----:B----4-:R-:W-:Y:S04]  /*8cf0*/  STS.U8 [R105+UR60+0x3c00], R149 ;  /* 0x003c009569007988 */ /* 0x010fe8000800003c */
[----:B------:R-:W-:Y:S04]  /*8d00*/  STS.U8 [R107+UR60+0x2080], R154 ;  /* 0x0020809a6b007988 */ /* 0x000fe8000800003c */
[----:B------:R-:W-:Y:S04]  /*8d10*/  STS.U8 [R107+UR60+0x2480], R162 ;  /* 0x002480a26b007988 */ /* 0x000fe8000800003c */
[----:B------:R-:W-:Y:S04]  /*8d20*/  STS.U8 [R107+UR60+0x2880], R170 ;  /* 0x002880aa6b007988 */ /* 0x000fe8000800003c */
[----:B------:R-:W-:Y:S04]  /*8d30*/  STS.U8 [R107+UR60+0x2c80], R178 ;  /* 0x002c80b26b007988 */ /* 0x000fe8000800003c */
[----:B------:R-:W-:Y:S04]  /*8d40*/  STS.U8 [R107+UR60+0x3080], R134 ;  /* 0x003080866b007988 */ /* 0x000fe8000800003c */
[----:B------:R-:W-:Y:S04]  /*8d50*/  STS.U8 [R107+UR60+0x3480], R126 ;  /* 0x0034807e6b007988 */ /* 0x000fe8000800003c */
[----:B------:R-:W-:Y:S04]  /*8d60*/  STS.U8 [R107+UR60+0x3880], R118 ;  /* 0x003880766b007988 */ /* 0x000fe8000800003c */
[----:B------:R0:W-:Y:S04]  /*8d70*/  STS.U8 [R107+UR60+0x3c80], R150 ;  /* 0x003c80966b007988 */ /* 0x0001e8000800003c */
[----:B------:R-:W-:Y:S01]  /*8d80*/  STS.U8 [R108+UR60+0x2100], R155 ;  /* 0x0021009b6c007988 */ /* 0x000fe2000800003c */
[----:B0-----:R-:W-:-:S03]  /*8d90*/  LOP3.LUT R107, R105, 0x30, RZ, 0x3c, !PT ;  /* 0x00000030696b7812 */ /* 0x001fc600078e3cff */
[----:B------:R-:W-:Y:S04]  /*8da0*/  STS.U8 [R108+UR60+0x2500], R163 ;  /* 0x002500a36c007988 */ /* 0x000fe8000800003c */
[----:B------:R-:W-:Y:S04]  /*8db0*/  STS.U8 [R108+UR60+0x2900], R171 ;  /* 0x002900ab6c007988 */ /* 0x000fe8000800003c */
[----:B------:R-:W-:Y:S04]  /*8dc0*/  STS.U8 [R108+UR60+0x2d00], R141 ;  /* 0x002d008d6c007988 */ /* 0x000fe8000800003c */
[----:B------:R-:W-:Y:S04]  /*8dd0*/  STS.U8 [R108+UR60+0x3100], R133 ;  /* 0x003100856c007988 */ /* 0x000fe8000800003c */
[----:B------:R-:W-:Y:S04]  /*8de0*/  STS.U8 [R108+UR60+0x3500], R125 ;  /* 0x0035007d6c007988 */ /* 0x000fe8000800003c */
[----:B------:R-:W-:Y:S04]  /*8df0*/  STS.U8 [R108+UR60+0x3900], R117 ;  /* 0x003900756c007988 */ /* 0x000fe8000800003c */
[----:B------:R0:W-:Y:S04]  /*8e00*/  STS.U8 [R108+UR60+0x3d00], R147 ;  /* 0x003d00936c007988 */ /* 0x0001e8000800003c */
[----:B------:R-:W-:Y:S04]  /*8e10*/  STS.U8 [R107+UR60+0x2180], R156 ;  /* 0x0021809c6b007988 */ /* 0x000fe8000800003c */
[----:B------:R-:W-:Y:S01]  /*8e20*/  STS.U8 [R107+UR60+0x2580], R164 ;  /* 0x002580a46b007988 */ /* 0x000fe2000800003c */
[----:B0-----:R-:W-:-:S03]  /*8e30*/  LOP3.LUT R108, R105, 0x40, RZ, 0x3c, !PT ;  /* 0x00000040696c7812 */ /* 0x001fc600078e3cff */
        /* <DEDUP_REMOVED lines=40> */
[----:B------:R0:W-:Y:S01]  /*90c0*/  STS.U8 [R107+UR60+0x3f80], R114 ;  /* 0x003f80726b007988 */ /* 0x0001e2000800003c */
[----:B------:R1:W-:Y:S06]  /*90d0*/  MEMBAR.ALL.CTA ;  /* 0x0000000000007992 */ /* 0x0003ec0000008000 */
[----:B-1----:R-:W1:Y:S02]  /*90e0*/  FENCE.VIEW.ASYNC.S ;  /* 0x00000000000073c6 */ /* 0x002e640000000000 */
[----:B-1----:R-:W-:Y:S06]  /*90f0*/  BAR.SYNC.DEFER_BLOCKING 0x0 ;  /* 0x0000000000007b1d */ /* 0x002fec0000010000 */
[----:B------:R-:W-:-:S06]  /*9100*/  WARPGROUP.ARRIVE ;  /* 0x00000000000079c5 */ /* 0x000fcc0000000000 */
[----:B------:R-:W-:Y:S04]  /*9110*/  QGMMA.64x64x32.F32.E4M3.E4M3 R24, gdesc[UR28], R24 ;  /* 0x00e000001c1879f3 */ /* 0x000fe80008700818 */
[----:B------:R-:W-:Y:S04]  /*9120*/  QGMMA.64x64x32.F32.E4M3.E4M3 R24, gdesc[UR16], R24 ;  /* 0x00e00000101879f3 */ /* 0x000fe80008700818 */
[----:B------:R-:W-:Y:S01]  /*9130*/  QGMMA.64x64x32.F32.E4M3.E4M3 R24, gdesc[UR20], R24 ;  /* 0x00e00000141879f3 */ /* 0x000fe20008700818 */
[----:B------:R-:W-:Y:S01]  /*9140*/  R2UR UR31, R235 ;  /* 0x00000000eb1f72ca */ /* 0x000fe200000e0000 */
[----:B------:R-:W-:-:S02]  /*9150*/  USHF.R.S32.HI UR29, URZ, 0x1f, UR4 ;  /* 0x0000001f3f1d7899 */ /* 0x000fc40008011404 */
[----:B------:R-:W-:-:S04]  /*9160*/  IADD3 R9, P2, R9, UR4, RZ ;  /* 0x0000000409097c10 */ /* 0x000fc8000ff5e0ff */
[----:B------:R-:W-:Y:S02]  /*9170*/  IADD3.X R23, R23, UR29, RZ, P2, !PT ;  /* 0x0000001d17177c10 */ /* 0x000fe400097fe4ff */
[----:B------:R-:W-:-:S04]  /*9180*/  IADD3 R14, P2, R14, UR4, RZ ;  /* 0x000000040e0e7c10 */ /* 0x000fc8000ff5e0ff */
[----:B0-----:R-:W-:Y:S01]  /*9190*/  IMAD.U32 R107, RZ, RZ, UR31 ;  /* 0x0000001fff6b7e24 */ /* 0x001fe2000f8e00ff */
[----:B------:R-:W-:Y:S02]  /*91a0*/  IADD3 R82, P0, R82, UR31, RZ ;  /* 0x0000001f52527c10 */ /* 0x000fe4000ff1e0ff */
[----:B------:R-:W-:Y:S02]  /*91b0*/  IADD3 R104, P5, R104, UR4, RZ ;  /* 0x0000000468687c10 */ /* 0x000fe4000ffbe0ff */
[----:B------:R-:W-:Y:S02]  /*91c0*/  LEA.HI.X.SX32 R103, R107, R103, 0x1, P0 ;  /* 0x000000676b677211 */ /* 0x000fe400000f0eff */
[----:B------:R-:W-:Y:S02]  /*91d0*/  IADD3 R4, P0, R4, UR4, RZ ;  /* 0x0000000404047c10 */ /* 0x000fe4000ff1e0ff */
[----:B------:R-:W-:Y:S02]  /*91e0*/  IADD3 R5, P4, R5, UR4, RZ ;  /* 0x0000000405057c10 */ /* 0x000fe4000ff9e0ff */
[----:B------:R-:W-:-:S02]  /*91f0*/  IADD3 R7, P3, R7, UR4, RZ ;  /* 0x0000000407077c10 */ /* 0x000fc4000ff7e0ff */
[----:B------:R-:W-:Y:S02]  /*9200*/  IADD3.X R69, R69, UR29, RZ, P2, !PT ;  /* 0x0000001d45457c10 */ /* 0x000fe400097fe4ff */
[----:B------:R-:W-:Y:S01]  /*9210*/  IADD3 R60, P2, R60, UR4, RZ ;  /* 0x000000043c3c7c10 */ /* 0x000fe2000ff5e0ff */
[----:B------:R-:W-:Y:S01]  /*9220*/  QGMMA.64x64x32.F32.E4M3.E4M3 R24, gdesc[UR24], R24, gsb0 ;  /* 0x00e00000181879f3 */ /* 0x000fe20008000818 */
[----:B------:R-:W-:Y:S02]  /*9230*/  IADD3.X R15, R15, UR29, RZ, P5, !PT ;  /* 0x0000001d0f0f7c10 */ /* 0x000fe4000affe4ff */
[----:B------:R-:W-:Y:S02]  /*9240*/  IADD3.X R17, R17, UR29, RZ, P0, !PT ;  /* 0x0000001d11117c10 */ /* 0x000fe400087fe4ff */
[----:B------:R-:W-:Y:S02]  /*9250*/  IADD3.X R19, R19, UR29, RZ, P4, !PT ;  /* 0x0000001d13137c10 */ /* 0x000fe4000a7fe4ff */
[----:B------:R-:W-:-:S02]  /*9260*/  IADD3.X R21, R21, UR29, RZ, P3, !PT ;  /* 0x0000001d15157c10 */ /* 0x000fc40009ffe4ff */
[----:B------:R-:W-:Y:S02]  /*9270*/  IADD3 R11, P1, R11, UR4, RZ ;  /* 0x000000040b0b7c10 */ /* 0x000fe4000ff3e0ff */
[----:B------:R-:W-:Y:S02]  /*9280*/  IADD3 R13, P6, R13, UR4, RZ ;  /* 0x000000040d0d7c10 */ /* 0x000fe4000ffde0ff */
[----:B------:R-:W-:Y:S02]  /*9290*/  IADD3 R6, P5, R6, UR4, RZ ;  /* 0x0000000406067c10 */ /* 0x000fe4000ffbe0ff */
[----:B------:R-:W-:Y:S02]  /*92a0*/  IADD3 R8, P0, R8, UR4, RZ ;  /* 0x0000000408087c10 */ /* 0x000fe4000ff1e0ff */
[----:B------:R-:W-:Y:S02]  /*92b0*/  IADD3 R10, P4, R10, UR4, RZ ;  /* 0x000000040a0a7c10 */ /* 0x000fe4000ff9e0ff */
[----:B------:R-:W-:-:S02]  /*92c0*/  IADD3 R12, P3, R12, UR4, RZ ;  /* 0x000000040c0c7c10 */ /* 0x000fc4000ff7e0ff */
[----:B------:R-:W-:Y:S02]  /*92d0*/  IADD3.X R83, R83, UR29, RZ, P2, !PT ;  /* 0x0000001d53537c10 */ /* 0x000fe400097fe4ff */
[----:B------:R-:W-:Y:S02]  /*92e0*/  IADD3 R74, P2, R74, UR4, RZ ;  /* 0x000000044a4a7c10 */ /* 0x000fe4000ff5e0ff */
[----:B------:R-:W-:Y:S02]  /*92f0*/  IADD3.X R57, R57, UR29, RZ, P1, !PT ;  /* 0x0000001d39397c10 */ /* 0x000fe40008ffe4ff */
[----:B------:R-:W-:Y:S02]  /*9300*/  IADD3.X R59, R59, UR29, RZ, P6, !PT ;  /* 0x0000001d3b3b7c10 */ /* 0x000fe4000b7fe4ff */
[----:B------:R-:W-:Y:S02]  /*9310*/  IADD3.X R61, R61, UR29, RZ, P5, !PT ;  /* 0x0000001d3d3d7c10 */ /* 0x000fe4000affe4ff */
[----:B------:R-:W-:-:S02]  /*9320*/  IADD3.X R63, R63, UR29, RZ, P0, !PT ;  /* 0x0000001d3f3f7c10 */ /* 0x000fc400087fe4ff */
[----:B------:R-:W-:Y:S02]  /*9330*/  IADD3.X R65, R65, UR29, RZ, P4, !PT ;  /* 0x0000001d41417c10 */ /* 0x000fe4000a7fe4ff */
[----:B------:R-:W-:Y:S02]  /*9340*/  IADD3.X R67, R67, UR29, RZ, P3, !PT ;  /* 0x0000001d43437c10 */ /* 0x000fe40009ffe4ff */
[----:B------:R-:W-:Y:S02]  /*9350*/  IADD3 R16, P1, R16, UR4, RZ ;  /* 0x0000000410107c10 */ /* 0x000fe4000ff3e0ff */
[----:B------:R-:W-:Y:S02]  /*9360*/  IADD3 R18, P6, R18, UR4, RZ ;  /* 0x0000000412127c10 */ /* 0x000fe4000ffde0ff */
[----:B------:R-:W-:Y:S02]  /*9370*/  IADD3 R20, P5, R20, UR4, RZ ;  /* 0x0000000414147c10 */ /* 0x000fe4000ffbe0ff */
[----:B------:R-:W-:-:S02]  /*9380*/  IADD3 R22, P0, R22, UR4, RZ ;  /* 0x0000000416167c10 */ /* 0x000fc4000ff1e0ff */
[----:B------:R-:W-:Y:S02]  /*9390*/  IADD3 R56, P4, R56, UR4, RZ ;  /* 0x0000000438387c10 */ /* 0x000fe4000ff9e0ff */
[----:B------:R-:W-:Y:S02]  /*93a0*/  IADD3 R58, P3, R58, UR4, RZ ;  /* 0x000000043a3a7c10 */ /* 0x000fe4000ff7e0ff */
[----:B------:R-:W-:Y:S02]  /*93b0*/  IADD3.X R93, R93, UR29, RZ, P2, !PT ;  /* 0x0000001d5d5d7c10 */ /* 0x000fe400097fe4ff */
[----:B------:R-:W-:Y:S02]  /*93c0*/  IADD3 R88, P2, R88, UR4, RZ ;  /* 0x0000000458587c10 */ /* 0x000fe4000ff5e0ff */
[----:B------:R-:W-:Y:S02]  /*93d0*/  IADD3.X R71, R71, UR29, RZ, P1, !PT ;  /* 0x0000001d47477c10 */ /* 0x000fe40008ffe4ff */
[----:B------:R-:W-:-:S02]  /*93e0*/  IADD3.X R73, R73, UR29, RZ, P6, !PT ;  /* 0x0000001d49497c10 */ /* 0x000fc4000b7fe4ff */
[----:B------:R-:W-:Y:S02]  /*93f0*/  IADD3.X R75, R75, UR29, RZ, P5, !PT ;  /* 0x0000001d4b4b7c10 */ /* 0x000fe4000affe4ff */
[----:B------:R-:W-:Y:S02]  /*9400*/  IADD3.X R77, R77, UR29, RZ, P0, !PT ;  /* 0x0000001d4d4d7c10 */ /* 0x000fe400087fe4ff */
[----:B------:R-:W-:Y:S02]  /*9410*/  IADD3.X R79, R79, UR29, RZ, P4, !PT ;  /* 0x0000001d4f4f7c10 */ /* 0x000fe4000a7fe4ff */
[----:B------:R-:W-:Y:S01]  /*9420*/  IADD3.X R81, R81, UR29, RZ, P3, !PT ;  /* 0x0000001d51517c10 */ /* 0x000fe20009ffe4ff */
[----:B------:R-:W-:Y:S01]  /*9430*/  UIADD3 UR61, UR61, -0x1, URZ ;  /* 0xffffffff3d3d7890 */ /* 0x000fe2000fffe03f */
[----:B------:R-:W-:Y:S02]  /*9440*/  IADD3 R62, P1, R62, UR4, RZ ;  /* 0x000000043e3e7c10 */ /* 0x000fe4000ff3e0ff */
[----:B------:R-:W-:-:S02]  /*9450*/  IADD3 R64, P6, R64, UR4, RZ ;  /* 0x0000000440407c10 */ /* 0x000fc4000ffde0ff */
[----:B------:R-:W-:Y:S02]  /*9460*/  IADD3 R66, P5, R66, UR4, RZ ;  /* 0x0000000442427c10 */ /* 0x000fe4000ffbe0ff */
[----:B------:R-:W-:Y:S02]  /*9470*/  IADD3 R68, P0, R68, UR4, RZ ;  /* 0x0000000444447c10 */ /* 0x000fe4000ff1e0ff */
[----:B------:R-:W-:Y:S02]  /*9480*/  IADD3 R70, P4, R70, UR4, RZ ;  /* 0x0000000446467c10 */ /* 0x000fe4000ff9e0ff */
[----:B------:R-:W-:Y:S02]  /*9490*/  IADD3 R72, P3, R72, UR4, RZ ;  /* 0x0000000448487c10 */ /* 0x000fe4000ff7e0ff */
[----:B------:R-:W-:Y:S02]  /*94a0*/  IADD3.X R100, R100, UR29, RZ, P2, !PT ;  /* 0x0000001d64647c10 */ /* 0x000fe400097fe4ff */
[----:B------:R-:W-:Y:S01]  /*94b0*/  IADD3 R193, P2, R193, UR4, RZ ;  /* 0x00000004c1c17c10 */ /* 0x000fe2000ff5e0ff */
[----:B------:R-:W-:Y:S01]  /*94c0*/  UIADD3 UR58, UP4, UR4, UR58, URZ ;  /* 0x0000003a043a7290 */ /* 0x000fe2000ff9e03f */
[----:B------:R-:W-:Y:S01]  /*94d0*/  IADD3.X R85, R85, UR29, RZ, P1, !PT ;  /* 0x0000001d55557c10 */ /* 0x000fe20008ffe4ff */
[----:B------:R-:W-:Y:S01]  /*94e0*/  UIADD3 UR57, UP3, UR4, UR57, URZ ;  /* 0x0000003904397290 */ /* 0x000fe2000ff7e03f */
[----:B------:R-:W-:Y:S01]  /*94f0*/  IADD3.X R87, R87, UR29, RZ, P6, !PT ;  /* 0x0000001d57577c10 */ /* 0x000fe2000b7fe4ff */
[----:B------:R-:W-:Y:S01]  /*9500*/  UIADD3 UR56, UP2, UR4, UR56, URZ ;  /* 0x0000003804387290 */ /* 0x000fe2000ff5e03f */
[----:B------:R-:W-:Y:S01]  /*9510*/  IADD3.X R89, R89, UR29, RZ, P5, !PT ;  /* 0x0000001d59597c10 */ /* 0x000fe2000affe4ff */
[----:B------:R-:W-:Y:S01]  /*9520*/  UIADD3 UR55, UP1, UR4, UR55, URZ ;  /* 0x0000003704377290 */ /* 0x000fe2000ff3e03f */
        /* <DEDUP_REMOVED lines=10> */
[----:B------:R-:W-:Y:S01]  /*95d0*/  ISETP.NE.U32.AND P2, PT, RZ, UR61, PT ;  /* 0x0000003dff007c0c */ /* 0x000fe2000bf45070 */
[----:B------:R-:W-:Y:S02]  /*95e0*/  UIADD3.X UR38, UR29, UR38, URZ, UP4, !UPT ;  /* 0x000000261d267290 */ /* 0x000fe4000a7fe43f */
[----:B------:R-:W-:Y:S01]  /*95f0*/  IADD3.X R94, R94, UR29, RZ, P1, !PT ;  /* 0x0000001d5e5e7c10 */ /* 0x000fe20008ffe4ff */
[----:B------:R-:W-:-:S02]  /*9600*/  UIADD3.X UR37, UR29, UR37, URZ, UP3, !UPT ;  /* 0x000000251d257290 */ /* 0x000fc40009ffe43f */
[----:B------:R-:W-:Y:S01]  /*9610*/  IADD3.X R95, R95, UR29, RZ, P6, !PT ;  /* 0x0000001d5f5f7c10 */ /* 0x000fe2000b7fe4ff */
[----:B------:R-:W-:Y:S02]  /*9620*/  UIADD3.X UR36, UR29, UR36, URZ, UP2, !UPT ;  /* 0x000000241d247290 */ /* 0x000fe400097fe43f */
[----:B------:R-:W-:Y:S01]  /*9630*/  IADD3.X R96, R96, UR29, RZ, P5, !PT ;  /* 0x0000001d60607c10 */ /* 0x000fe2000affe4ff */
[----:B------:R-:W-:Y:S02]  /*9640*/  UIADD3.X UR35, UR29, UR35, URZ, UP1, !UPT ;  /* 0x000000231d237290 */ /* 0x000fe40008ffe43f */
[----:B------:R-:W-:Y:S01]  /*9650*/  IADD3.X R97, R97, UR29, RZ, P0, !PT ;  /* 0x0000001d61617c10 */ /* 0x000fe200087fe4ff */
[----:B------:R-:W-:Y:S01]  /*9660*/  UIADD3 UR54, UP0, UR4, UR54, URZ ;  /* 0x0000003604367290 */ /* 0x000fe2000ff1e03f */
[----:B------:R-:W-:Y:S01]  /*9670*/  IADD3.X R98, R98, UR29, RZ, P4, !PT ;  /* 0x0000001d62627c10 */ /* 0x000fe2000a7fe4ff */
[----:B------:R-:W-:Y:S01]  /*9680*/  UIADD3 UR53, UP6, UR4, UR53, URZ ;  /* 0x0000003504357290 */ /* 0x000fe2000ffde03f */
[----:B------:R-:W-:Y:S01]  /*9690*/  IADD3.X R99, R99, UR29, RZ, P3, !PT ;  /* 0x0000001d63637c10 */ /* 0x000fe20009ffe4ff */
[----:B------:R-:W-:-:S02]  /*96a0*/  UIADD3 UR52, UP5, UR4, UR52, URZ ;  /* 0x0000003404347290 */ /* 0x000fc4000ffbe03f */
[----:B------:R-:W-:Y:S01]  /*96b0*/  IADD3 R181, P1, R181, UR4, RZ ;  /* 0x00000004b5b57c10 */ /* 0x000fe2000ff3e0ff */
[----:B------:R-:W-:Y:S02]  /*96c0*/  UIADD3 UR51, UP4, UR4, UR51, URZ ;  /* 0x0000003304337290 */ /* 0x000fe4000ff9e03f */
[----:B------:R-:W-:Y:S01]  /*96d0*/  IADD3 R183, P6, R183, UR4, RZ ;  /* 0x00000004b7b77c10 */ /* 0x000fe2000ffde0ff */
[----:B------:R-:W-:Y:S02]  /*96e0*/  UIADD3 UR50, UP3, UR4, UR50, URZ ;  /* 0x0000003204327290 */ /* 0x000fe4000ff7e03f */
[----:B------:R-:W-:Y:S01]  /*96f0*/  IADD3 R185, P5, R185, UR4, RZ ;  /* 0x00000004b9b97c10 */ /* 0x000fe2000ffbe0ff */
[----:B------:R-:W-:Y:S02]  /*9700*/  UIADD3 UR49, UP2, UR4, UR49, URZ ;  /* 0x0000003104317290 */ /* 0x000fe4000ff5e03f */
[----:B------:R-:W-:Y:S01]  /*9710*/  IADD3 R187, P0, R187, UR4, RZ ;  /* 0x00000004bbbb7c10 */ /* 0x000fe2000ff1e0ff */
[----:B------:R-:W-:-:S02]  /*9720*/  UIADD3 UR48, UP1, UR4, UR48, URZ ;  /* 0x0000003004307290 */ /* 0x000fc4000ff3e03f */
[----:B------:R-:W-:Y:S02]  /*9730*/  IADD3 R189, P4, R189, UR4, RZ ;  /* 0x00000004bdbd7c10 */ /* 0x000fe4000ff9e0ff */
[----:B------:R-:W-:Y:S01]  /*9740*/  IADD3 R191, P3, R191, UR4, RZ ;  /* 0x00000004bfbf7c10 */ /* 0x000fe2000ff7e0ff */
[----:B------:R-:W-:Y:S02]  /*9750*/  UIADD3.X UR34, UR29, UR34, URZ, UP0, !UPT ;  /* 0x000000221d227290 */ /* 0x000fe400087fe43f */
[----:B------:R-:W-:Y:S01]  /*9760*/  IADD3.X R101, R101, UR29, RZ, P1, !PT ;  /* 0x0000001d65657c10 */ /* 0x000fe20008ffe4ff */
[----:B------:R-:W-:Y:S02]  /*9770*/  UIADD3.X UR33, UR29, UR33, URZ, UP6, !UPT ;  /* 0x000000211d217290 */ /* 0x000fe4000b7fe43f */
[----:B------:R-:W-:Y:S01]  /*9780*/  IADD3.X R182, R182, UR29, RZ, P6, !PT ;  /* 0x0000001db6b67c10 */ /* 0x000fe2000b7fe4ff */
        /* <DEDUP_REMOVED lines=8> */
[----:B------:R-:W-:Y:S01]  /*9810*/  UIADD3.X UR12, UR29, UR12, URZ, UP1, !UPT ;  /* 0x0000000c1d0c7290 */ /* 0x000fe20008ffe43f */
[----:B------:R-:W-:Y:S01]  /*9820*/  IADD3 R195, P1, R195, UR4, RZ ;  /* 0x00000004c3c37c10 */ /* 0x000fe2000ff3e0ff */
[----:B------:R-:W-:Y:S02]  /*9830*/  UIADD3 UR47, UP0, UR4, UR47, URZ ;  /* 0x0000002f042f7290 */ /* 0x000fe4000ff1e03f */
[----:B------:R-:W-:Y:S01]  /*9840*/  IADD3 R197, P6, R197, UR4, RZ ;  /* 0x00000004c5c57c10 */ /* 0x000fe2000ffde0ff */
        /* <DEDUP_REMOVED lines=9> */
[----:B------:R-:W-:Y:S01]  /*98e0*/  UIADD3 UR39, UP1, UR4, UR39, URZ ;  /* 0x0000002704277290 */ /* 0x000fe2000ff3e03f */
[----:B------:R-:W-:Y:S01]  /*98f0*/  IADD3.X R194, R194, UR29, RZ, P1, !PT ;  /* 0x0000001dc2c27c10 */ /* 0x000fe20008ffe4ff */
[----:B------:R-:W-:Y:S01]  /*9900*/  UIADD3 UR59, UR59, -0x80, URZ ;  /* 0xffffff803b3b7890 */ /* 0x000fe2000fffe03f */
        /* <DEDUP_REMOVED lines=9> */
[----:B------:R-:W-:Y:S01]  /*99a0*/  UIADD3.X UR7, UR29, UR7, URZ, UP3, !UPT ;  /* 0x000000071d077290 */ /* 0x000fe20009ffe43f */
[----:B------:R-:W-:Y:S02]  /*99b0*/  WARPGROUP.DEPBAR.LE gsb0, 0x0 ;  /* 0x00008000000079c5 */ /* 0x000fe40000010000 */
[----:B------:R-:W-:Y:S02]  /*99c0*/  UIADD3.X UR6, UR29, UR6, URZ, UP2, !UPT ;  /* 0x000000061d067290 */ /* 0x000fe400097fe43f */
[----:B------:R-:W-:Y:S01]  /*99d0*/  UIADD3.X UR5, UR29, UR5, URZ, UP1, !UPT ;  /* 0x000000051d057290 */ /* 0x000fe20008ffe43f */
[----:B------:R-:W-:Y:S11]  /*99e0*/  @P2 BRA `(.L_x_2) ;  /* 0xffffffbc00e02947 */ /* 0x000ff6000383ffff */
.L_x_1:
[----:B------:R-:W2:Y:S01]  /*99f0*/  LDL.LU R109, [R1+0x4] ;  /* 0x00000400016d7983 */ /* 0x000ea20000300800 */
[----:B------:R-:W0:Y:S01]  /*9a00*/  S2R R107, SR_TID.X ;  /* 0x00000000006b7919 */ /* 0x000e220000002100 */
[----:B------:R-:W-:Y:S01]  /*9a10*/  F2FP.SATFINITE.E4M3.F32.PACK_AB_MERGE_C R24, R25, R24, RZ ;  /* 0x000000181918723e */ /* 0x000fe200048070ff */
[----:B------:R-:W-:Y:S01]  /*9a20*/  ULDC.64 UR6, c[0x0][0x228] ;  /* 0x00008a0000067ab9 */ /* 0x000fe20000000a00 */
[----:B------:R-:W-:Y:S01]  /*9a30*/  F2FP.SATFINITE.E4M3.F32.PACK_AB_MERGE_C R28, R29, R28, RZ ;  /* 0x0000001c1d1c723e */ /* 0x000fe200048070ff */
[----:B------:R-:W3:Y:S01]  /*9a40*/  LDL.LU R108, [R1+0x10] ;  /* 0x00001000016c7983 */ /* 0x000ee20000300800 */
[----:B------:R-:W-:Y:S01]  /*9a50*/  F2FP.SATFINITE.E4M3.F32.PACK_AB_MERGE_C R32, R33, R32, RZ ;  /* 0x000000202120723e */ /* 0x000fe200048070ff */
[----:B------:R-:W-:Y:S01]  /*9a60*/  ULDC UR4, c[0x0][0x244] ;  /* 0x0000910000047ab9 */ /* 0x000fe20000000800 */
[----:B------:R-:W-:Y:S02]  /*9a70*/  F2FP.SATFINITE.E4M3.F32.PACK_AB_MERGE_C R40, R41, R40, RZ ;  /* 0x000000282928723e */ /* 0x000fe400048070ff */
[----:B------:R-:W-:-:S02]  /*9a80*/  F2FP.SATFINITE.E4M3.F32.PACK_AB_MERGE_C R44, R45, R44, RZ ;  /* 0x0000002c2d2c723e */ /* 0x000fc400048070ff */
[----:B------:R-:W-:Y:S02]  /*9a90*/  F2FP.SATFINITE.E4M3.F32.PACK_AB_MERGE_C R48, R49, R48, RZ ;  /* 0x000000303130723e */ /* 0x000fe400048070ff */
[----:B------:R-:W-:Y:S02]  /*9aa0*/  LOP3.LUT R24, R24, 0xffff, RZ, 0xc0, !PT ;  /* 0x0000ffff18187812 */ /* 0x000fe400078ec0ff */
[----:B------:R-:W-:Y:S02]  /*9ab0*/  LOP3.LUT R25, R32, 0xffff, RZ, 0xc0, !PT ;  /* 0x0000ffff20197812 */ /* 0x000fe400078ec0ff */
[----:B------:R-:W-:Y:S02]  /*9ac0*/  LOP3.LUT R17, R28, 0xffff, RZ, 0xc0, !PT ;  /* 0x0000ffff1c117812 */ /* 0x000fe400078ec0ff */
[----:B------:R-:W-:Y:S02]  /*9ad0*/  F2FP.SATFINITE.E4M3.F32.PACK_AB_MERGE_C R26, R27, R26, RZ ;  /* 0x0000001a1b1a723e */ /* 0x000fe400048070ff */
[----:B------:R-:W-:-:S02]  /*9ae0*/  F2FP.SATFINITE.E4M3.F32.PACK_AB_MERGE_C R30, R31, R30, RZ ;  /* 0x0000001e1f1e723e */ /* 0x000fc400048070ff */
[----:B------:R-:W-:Y:S02]  /*9af0*/  F2FP.SATFINITE.E4M3.F32.PACK_AB_MERGE_C R34, R35, R34, RZ ;  /* 0x000000222322723e */ /* 0x000fe400048070ff */
[----:B------:R-:W-:Y:S02]  /*9b00*/  F2FP.SATFINITE.E4M3.F32.PACK_AB_MERGE_C R42, R43, R42, RZ ;  /* 0x0000002a2b2a723e */ /* 0x000fe400048070ff */
[----:B------:R-:W-:Y:S02]  /*9b10*/  F2FP.SATFINITE.E4M3.F32.PACK_AB_MERGE_C R46, R47, R46, RZ ;  /* 0x0000002e2f2e723e */ /* 0x000fe400048070ff */
[----:B------:R-:W-:Y:S02]  /*9b20*/  F2FP.SATFINITE.E4M3.F32.PACK_AB_MERGE_C R50, R51, R50, RZ ;  /* 0x000000323332723e */ /* 0x000fe400048070ff */
[----:B------:R-:W-:Y:S01]  /*9b30*/  PRMT R6, R25, 0x3340, R0 ;  /* 0x0000334019067816 */ /* 0x000fe20000000000 */
[C---:B0-----:R-:W-:Y:S01]  /*9b40*/  IMAD.SHL.U32 R3, R107.reuse, 0x100, RZ ;  /* 0x000001006b037824 */ /* 0x041fe200078e00ff */
[----:B------:R-:W-:Y:S01]  /*9b50*/  PRMT R5, R24, 0x3340, R17 ;  /* 0x0000334018057816 */ /* 0x000fe20000000011 */
[----:B------:R-:W-:Y:S01]  /*9b60*/  IMAD.SHL.U32 R4, R107, 0x20, RZ ;  /* 0x000000206b047824 */ /* 0x000fe200078e00ff */
[----:B------:R-:W-:-:S02]  /*9b70*/  LOP3.LUT R40, R40, 0xffff, RZ, 0xc0, !PT ;  /* 0x0000ffff28287812 */ /* 0x000fc400078ec0ff */
[----:B------:R-:W-:Y:S02]  /*9b80*/  LOP3.LUT R3, R3, 0x800, RZ, 0xc0, !PT ;  /* 0x0000080003037812 */ /* 0x000fe400078ec0ff */
[----:B------:R-:W-:Y:S02]  /*9b90*/  LOP3.LUT R8, R4, 0x800, RZ, 0xc0, !PT ;  /* 0x0000080004087812 */ /* 0x000fe400078ec0ff */
[----:B------:R-:W-:Y:S02]  /*9ba0*/  LOP3.LUT R29, R44, 0xffff, RZ, 0xc0, !PT ;  /* 0x0000ffff2c1d7812 */ /* 0x000fe400078ec0ff */
[----:B------:R-:W-:Y:S02]  /*9bb0*/  LOP3.LUT R33, R48, 0xffff, RZ, 0xc0, !PT ;  /* 0x0000ffff30217812 */ /* 0x000fe400078ec0ff */
[----:B------:R-:W-:Y:S02]  /*9bc0*/  LOP3.LUT R26, R26, 0xffff, RZ, 0xc0, !PT ;  /* 0x0000ffff1a1a7812 */ /* 0x000fe400078ec0ff */
[----:B------:R-:W-:-:S02]  /*9bd0*/  LOP3.LUT R23, R30, 0xffff, RZ, 0xc0, !PT ;  /* 0x0000ffff1e177812 */ /* 0x000fc400078ec0ff */
[----:B------:R-:W-:Y:S02]  /*9be0*/  LOP3.LUT R27, R34, 0xffff, RZ, 0xc0, !PT ;  /* 0x0000ffff221b7812 */ /* 0x000fe400078ec0ff */
[----:B------:R-:W-:Y:S02]  /*9bf0*/  F2FP.SATFINITE.E4M3.F32.PACK_AB_MERGE_C R38, R39, R38, RZ ;  /* 0x000000262726723e */ /* 0x000fe400048070ff */
[----:B------:R-:W-:Y:S02]  /*9c00*/  PRMT R11, R5, 0x5410, R6 ;  /* 0x00005410050b7816 */ /* 0x000fe40000000006 */
[----:B------:R-:W-:Y:S02]  /*9c10*/  LOP3.LUT R42, R42, 0xffff, RZ, 0xc0, !PT ;  /* 0x0000ffff2a2a7812 */ /* 0x000fe400078ec0ff */
[----:B------:R-:W-:Y:S02]  /*9c20*/  LOP3.LUT R31, R46, 0xffff, RZ, 0xc0, !PT ;  /* 0x0000ffff2e1f7812 */ /* 0x000fe400078ec0ff */
[----:B------:R-:W-:-:S02]  /*9c30*/  LOP3.LUT R35, R50, 0xffff, RZ, 0xc0, !PT ;  /* 0x0000ffff32237812 */ /* 0x000fc400078ec0ff */
[--C-:B------:R-:W-:Y:S02]  /*9c40*/  PRMT R6, R27, 0x3340, R0.reuse ;  /* 0x000033401b067816 */ /* 0x100fe40000000000 */
[----:B------:R-:W-:Y:S02]  /*9c50*/  PRMT R5, R26, 0x3340, R23 ;  /* 0x000033401a057816 */ /* 0x000fe40000000017 */
[----:B------:R-:W-:Y:S02]  /*9c60*/  PRMT R13, R35, 0x3340, R0 ;  /* 0x00003340230d7816 */ /* 0x000fe40000000000 */
[----:B------:R-:W-:Y:S02]  /*9c70*/  PRMT R10, R42, 0x3340, R31 ;  /* 0x000033402a0a7816 */ /* 0x000fe4000000001f */
[----:B------:R-:W-:Y:S02]  /*9c80*/  PRMT R15, R5, 0x5410, R6 ;  /* 0x00005410050f7816 */ /* 0x000fe40000000006 */
[----:B------:R-:W-:-:S02]  /*9c90*/  SHF.R.U32.HI R6, RZ, 0x8, R23 ;  /* 0x00000008ff067819 */ /* 0x000fc40000011617 */
[----:B------:R-:W-:Y:S02]  /*9ca0*/  PRMT R21, R10, 0x5410, R13 ;  /* 0x000054100a157816 */ /* 0x000fe4000000000d */
[----:B------:R-:W-:Y:S02]  /*9cb0*/  LOP3.LUT R6, R6, 0xffff, RZ, 0xc0, !PT ;  /* 0x0000ffff06067812 */ /* 0x000fe400078ec0ff */
[----:B------:R-:W-:Y:S02]  /*9cc0*/  SHF.R.U32.HI R5, RZ, 0x8, R17 ;  /* 0x00000008ff057819 */ /* 0x000fe40000011611 */
[----:B------:R-:W-:Y:S02]  /*9cd0*/  F2FP.SATFINITE.E4M3.F32.PACK_AB_MERGE_C R36, R37, R36, RZ ;  /* 0x000000242524723e */ /* 0x000fe400048070ff */
[----:B------:R-:W-:Y:S02]  /*9ce0*/  LOP3.LUT R5, R5, 0xffff, RZ, 0xc0, !PT ;  /* 0x0000ffff05057812 */ /* 0x000fe400078ec0ff */
[----:B------:R-:W-:-:S02]  /*9cf0*/  LOP3.LUT R36, R36, 0xffff, RZ, 0xc0, !PT ;  /* 0x0000ffff24247812 */ /* 0x000fc400078ec0ff */
[----:B------:R-:W-:Y:S02]  /*9d00*/  LOP3.LUT R38, R38, 0xffff, RZ, 0xc0, !PT ;  /* 0x0000ffff26267812 */ /* 0x000fe400078ec0ff */
[----:B------:R-:W-:Y:S02]  /*9d10*/  F2FP.SATFINITE.E4M3.F32.PACK_AB_MERGE_C R52, R53, R52, RZ ;  /* 0x000000343534723e */ /* 0x000fe400048070ff */
[----:B------:R-:W-:Y:S02]  /*9d20*/  F2FP.SATFINITE.E4M3.F32.PACK_AB_MERGE_C R54, R55, R54, RZ ;  /* 0x000000363736723e */ /* 0x000fe400048070ff */
[----:B------:R-:W-:Y:S02]  /*9d30*/  LOP3.LUT R52, R52, 0xffff, RZ, 0xc0, !PT ;  /* 0x0000ffff34347812 */ /* 0x000fe400078ec0ff */
[----:B------:R-:W-:Y:S02]  /*9d40*/  LOP3.LUT R54, R54, 0xffff, RZ, 0xc0, !PT ;  /* 0x0000ffff36367812 */ /* 0x000fe400078ec0ff */
[----:B------:R-:W-:-:S02]  /*9d50*/  LEA.HI R110, R107, 0x3e, RZ, 0x1a ;  /* 0x0000003e6b6e7811 */ /* 0x000fc400078fd0ff */
[----:B------:R-:W-:Y:S02]  /*9d60*/  PRMT R46, R21, 0x4210, R54 ;  /* 0x00004210152e7816 */ /* 0x000fe40000000036 */
[----:B--2---:R-:W-:Y:S02]  /*9d70*/  LOP3.LUT R7, R109, 0x3f0, RZ, 0xc0, !PT ;  /* 0x000003f06d077812 */ /* 0x004fe400078ec0ff */
[----:B------:R-:W-:Y:S02]  /*9d80*/  LEA.HI R109, R107, 0x2e, RZ, 0x1a ;  /* 0x0000002e6b6d7811 */ /* 0x000fe400078fd0ff */
[----:B------:R-:W-:Y:S02]  /*9d90*/  IADD3 R39, R7, UR60, R8 ;  /* 0x0000003c07277c10 */ /* 0x000fe4000fffe008 */
[----:B------:R-:W-:Y:S02]  /*9da0*/  PRMT R8, R33, 0x3340, R0 ;  /* 0x0000334021087816 */ /* 0x000fe40000000000 */
[----:B---3--:R-:W-:Y:S01]  /*9db0*/  IADD3 R4, R108, UR60, R3 ;  /* 0x0000003c6c047c10 */ /* 0x008fe2000fffe003 */
[----:B------:R-:W-:Y:S01]  /*9dc0*/  IMAD.SHL.U32 R3, R107, 0x8, RZ ;  /* 0x000000086b037824 */ /* 0x000fe200078e00ff */
[----:B------:R-:W-:-:S02]  /*9dd0*/  PRMT R7, R40, 0x3340, R29 ;  /* 0x0000334028077816 */ /* 0x000fc4000000001d */
[----:B------:R-:W-:Y:S02]  /*9de0*/  LEA.HI R108, R107, 0x1e, RZ, 0x1a ;  /* 0x0000001e6b6c7811 */ /* 0x000fe400078fd0ff */
[----:B------:R-:W-:Y:S02]  /*9df0*/  LOP3.LUT R3, R3, 0x380, RZ, 0xc0, !PT ;  /* 0x0000038003037812 */ /* 0x000fe400078ec0ff */
[----:B------:R-:W-:Y:S02]  /*9e00*/  PRMT R19, R7, 0x5410, R8 ;  /* 0x0000541007137816 */ /* 0x000fe40000000008 */
[----:B------:R-:W-:Y:S01]  /*9e10*/  SHF.R.U32.HI R8, RZ, 0x8, R27 ;  /* 0x00000008ff087819 */ /* 0x000fe2000001161b */
[----:B------:R-:W-:Y:S01]  /*9e20*/  IMAD.IADD R9, R3, 0x1, R4 ;  /* 0x0000000103097824 */ /* 0x000fe200078e0204 */
[----:B------:R-:W-:Y:S02]  /*9e30*/  SHF.R.U32.HI R3, RZ, 0x8, R24 ;  /* 0x00000008ff037819 */ /* 0x000fe40000011618 */
[----:B------:R-:W-:-:S02]  /*9e40*/  SHF.R.U32.HI R4, RZ, 0x8, R26 ;  /* 0x00000008ff047819 */ /* 0x000fc4000001161a */
[----:B------:R-:W-:Y:S02]  /*9e50*/  LOP3.LUT R10, R3, 0xffff, RZ, 0xc0, !PT ;  /* 0x0000ffff030a7812 */ /* 0x000fe400078ec0ff */
[----:B------:R-:W-:Y:S02]  /*9e60*/  LOP3.LUT R8, R8, 0xffff, RZ, 0xc0, !PT ;  /* 0x0000ffff08087812 */ /* 0x000fe400078ec0ff */
[----:B------:R-:W-:Y:S02]  /*9e70*/  LOP3.LUT R3, R4, 0xffff, RZ, 0xc0, !PT ;  /* 0x0000ffff04037812 */ /* 0x000fe400078ec0ff */
[----:B------:R-:W-:Y:S02]  /*9e80*/  PRMT R17, R8, 0x3340, R1 ;  /* 0x0000334008117816 */ /* 0x000fe40000000001 */
[----:B------:R-:W-:Y:S02]  /*9e90*/  PRMT R12, R3, 0x3340, R6 ;  /* 0x00003340030c7816 */ /* 0x000fe40000000006 */
[----:B------:R-:W-:-:S02]  /*9ea0*/  SHF.R.U32.HI R8, RZ, 0x8, R35 ;  /* 0x00000008ff087819 */ /* 0x000fc40000011623 */
[----:B------:R-:W-:Y:S02]  /*9eb0*/  SHF.R.U32.HI R4, RZ, 0x8, R42 ;  /* 0x00000008ff047819 */ /* 0x000fe4000001162a */
[----:B------:R-:W-:Y:S02]  /*9ec0*/  SHF.R.U32.HI R6, RZ, 0x8, R31 ;  /* 0x00000008ff067819 */ /* 0x000fe4000001161f */
[----:B------:R-:W-:Y:S02]  /*9ed0*/  LOP3.LUT R8, R8, 0xffff, RZ, 0xc0, !PT ;  /* 0x0000ffff08087812 */ /* 0x000fe400078ec0ff */
[----:B------:R-:W-:Y:S02]  /*9ee0*/  LOP3.LUT R6, R6, 0xffff, RZ, 0xc0, !PT ;  /* 0x0000ffff06067812 */ /* 0x000fe400078ec0ff */
[----:B------:R-:W-:Y:S02]  /*9ef0*/  LOP3.LUT R23, R4, 0xffff, RZ, 0xc0, !PT ;  /* 0x0000ffff04177812 */ /* 0x000fe400078ec0ff */
[----:B------:R-:W-:-:S02]  /*9f00*/  PRMT R8, R8, 0x3340, R1 ;  /* 0x0000334008087816 */ /* 0x000fc40000000001 */
[----:B------:R-:W-:Y:S02]  /*9f10*/  PRMT R23, R23, 0x3340, R6 ;  /* 0x0000334017177816 */ /* 0x000fe40000000006 */
[----:B------:R-:W-:Y:S02]  /*9f20*/  SHF.R.U32.HI R7, RZ, 0x8, R25 ;  /* 0x00000008ff077819 */ /* 0x000fe40000011619 */
[----:B------:R-:W-:Y:S02]  /*9f30*/  PRMT R23, R23, 0x5410, R8 ;  /* 0x0000541017177816 */ /* 0x000fe40000000008 */
[----:B------:R-:W2:Y:S01]  /*9f40*/  LDL.LU R8, [R1+0x8] ;  /* 0x0000080001087983 */ /* 0x000ea20000300800 */
[----:B------:R-:W-:Y:S02]  /*9f50*/  LOP3.LUT R7, R7, 0xffff, RZ, 0xc0, !PT ;  /* 0x0000ffff07077812 */ /* 0x000fe400078ec0ff */
[----:B------:R-:W-:Y:S02]  /*9f60*/  PRMT R10, R10, 0x3340, R5 ;  /* 0x000033400a0a7816 */ /* 0x000fe40000000005 */
[----:B------:R-:W-:-:S02]  /*9f70*/  PRMT R13, R7, 0x3340, R0 ;  /* 0x00003340070d7816 */ /* 0x000fc40000000000 */
[----:B------:R-:W-:Y:S01]  /*9f80*/  SHF.R.U32.HI R3, RZ, 0x8, R40 ;  /* 0x00000008ff037819 */ /* 0x000fe20000011628 */
[----:B------:R-:W-:Y:S01]  /*9f90*/  BAR.SYNC.DEFER_BLOCKING 0x0 ;  /* 0x0000000000007b1d */ /* 0x000fe20000010000 */
[----:B------:R-:W-:Y:S02]  /*9fa0*/  SHF.R.U32.HI R5, RZ, 0x8, R29 ;  /* 0x00000008ff057819 */ /* 0x000fe4000001161d */
[----:B------:R-:W-:Y:S02]  /*9fb0*/  SHF.R.U32.HI R7, RZ, 0x8, R33 ;  /* 0x00000008ff077819 */ /* 0x000fe40000011621 */
[----:B------:R-:W-:Y:S02]  /*9fc0*/  LOP3.LUT R5, R5, 0xffff, RZ, 0xc0, !PT ;  /* 0x0000ffff05057812 */ /* 0x000fe400078ec0ff */
[----:B------:R-:W-:Y:S02]  /*9fd0*/  LOP3.LUT R14, R3, 0xffff, RZ, 0xc0, !PT ;  /* 0x0000ffff030e7812 */ /* 0x000fe400078ec0ff */
[----:B------:R-:W-:-:S02]  /*9fe0*/  LOP3.LUT R7, R7, 0xffff, RZ, 0xc0, !PT ;  /* 0x0000ffff07077812 */ /* 0x000fc400078ec0ff */
[----:B------:R-:W-:Y:S02]  /*9ff0*/  PRMT R14, R14, 0x3340, R5 ;  /* 0x000033400e0e7816 */ /* 0x000fe40000000005 */
[----:B------:R-:W-:Y:S02]  /*a000*/  PRMT R3, R7, 0x3340, R0 ;  /* 0x0000334007037816 */ /* 0x000fe40000000000 */
[----:B------:R-:W-:Y:S02]  /*a010*/  PRMT R5, R10, 0x5410, R13 ;  /* 0x000054100a057816 */ /* 0x000fe4000000000d */
[----:B------:R-:W-:Y:S02]  /*a020*/  PRMT R7, R12, 0x5410, R17 ;  /* 0x000054100c077816 */ /* 0x000fe40000000011 */
[--C-:B------:R-:W-:Y:S02]  /*a030*/  PRMT R4, R11, 0x4210, R36.reuse ;  /* 0x000042100b047816 */ /* 0x100fe40000000024 */
[----:B------:R-:W-:-:S02]  /*a040*/  PRMT R5, R5, 0x5210, R36 ;  /* 0x0000521005057816 */ /* 0x000fc40000000024 */
[--C-:B------:R-:W-:Y:S02]  /*a050*/  PRMT R6, R15, 0x4210, R38.reuse ;  /* 0x000042100f067816 */ /* 0x100fe40000000026 */
[----:B------:R-:W-:Y:S02]  /*a060*/  PRMT R7, R7, 0x5210, R38 ;  /* 0x0000521007077816 */ /* 0x000fe40000000026 */
[----:B------:R-:W-:Y:S02]  /*a070*/  PRMT R3, R14, 0x5410, R3 ;  /* 0x000054100e037816 */ /* 0x000fe40000000003 */
[--C-:B------:R-:W-:Y:S01]  /*a080*/  PRMT R44, R19, 0x4210, R52.reuse ;  /* 0x00004210132c7816 */ /* 0x100fe20000000034 */
[----:B------:R0:W-:Y:S01]  /*a090*/  STSM.16.M88.4 [R9], R4 ;  /* 0x0000000409007844 */ /* 0x0001e20000000200 */
[----:B------:R-:W-:Y:S02]  /*a0a0*/  PRMT R45, R3, 0x5210, R52 ;  /* 0x00005210032d7816 */ /* 0x000fe40000000034 */
[----:B------:R-:W-:Y:S01]  /*a0b0*/  PRMT R47, R23, 0x5210, R54 ;  /* 0x00005210172f7816 */ /* 0x000fe20000000036 */
[----:B------:R-:W-:Y:S01]  /*a0c0*/  BAR.SYNC.DEFER_BLOCKING 0x0 ;  /* 0x0000000000007b1d */ /* 0x000fe20000010000 */
[----:B------:R-:W-:-:S02]  /*a0d0*/  LEA.HI R107, R107, 0xe, RZ, 0x1a ;  /* 0x0000000e6b6b7811 */ /* 0x000fc400078fd0ff */
[C-C-:B------:R-:W-:Y:S02]  /*a0e0*/  LOP3.LUT R3, R2.reuse, 0x2, R0.reuse, 0xfe, !PT ;  /* 0x0000000202037812 */ /* 0x140fe400078efe00 */
[C-C-:B------:R-:W-:Y:S02]  /*a0f0*/  LOP3.LUT R36, R2.reuse, 0xa, R0.reuse, 0xfe, !PT ;  /* 0x0000000a02247812 */ /* 0x140fe400078efe00 */
[C-C-:B------:R-:W-:Y:S02]  /*a100*/  LOP3.LUT R35, R2.reuse, 0xc, R0.reuse, 0xfe, !PT ;  /* 0x0000000c02237812 */ /* 0x140fe400078efe00 */
[C-C-:B------:R-:W-:Y:S02]  /*a110*/  LOP3.LUT R33, R2.reuse, 0x10, R0.reuse, 0xfe, !PT ;  /* 0x0000001002217812 */ /* 0x140fe400078efe00 */
[C---:B------:R-:W-:Y:S02]  /*a120*/  LOP3.LUT R12, R2.reuse, 0x12, R0, 0xfe, !PT ;  /* 0x00000012020c7812 */ /* 0x040fe400078efe00 */
[----:B0-----:R-:W-:-:S02]  /*a130*/  LOP3.LUT R6, R2, R0, RZ, 0xfc, !PT ;  /* 0x0000000002067212 */ /* 0x001fc400078efcff */
[C-C-:B------:R-:W-:Y:S02]  /*a140*/  LOP3.LUT R5, R2.reuse, 0x4, R0.reuse, 0xfe, !PT ;  /* 0x0000000402057812 */ /* 0x140fe400078efe00 */
[C-C-:B------:R-:W-:Y:S02]  /*a150*/  LOP3.LUT R4, R2.reuse, 0x6, R0.reuse, 0xfe, !PT ;  /* 0x0000000602047812 */ /* 0x140fe400078efe00 */
[C-C-:B------:R-:W-:Y:S02]  /*a160*/  LOP3.LUT R7, R2.reuse, 0x8, R0.reuse, 0xfe, !PT ;  /* 0x0000000802077812 */ /* 0x140fe400078efe00 */
[C-C-:B------:R-:W-:Y:S02]  /*a170*/  LOP3.LUT R32, R2.reuse, 0x14, R0.reuse, 0xfe, !PT ;  /* 0x0000001402207812 */ /* 0x140fe400078efe00 */
[C-C-:B------:R-:W-:Y:S01]  /*a180*/  LOP3.LUT R13, R2.reuse, 0x16, R0.reuse, 0xfe, !PT ;  /* 0x00000016020d7812 */ /* 0x140fe200078efe00 */
[----:B------:R-:W0:Y:S01]  /*a190*/  LDS.128 R40, [R39] ;  /* 0x0000000027287984 */ /* 0x000e220000000c00 */
[----:B------:R-:W-:-:S02]  /*a1a0*/  LOP3.LUT R15, R2, 0x18, R0, 0xfe, !PT ;  /* 0x00000018020f7812 */ /* 0x000fc400078efe00 */
[C-C-:B------:R-:W-:Y:S01]  /*a1b0*/  LOP3.LUT R14, R2.reuse, 0x1a, R0.reuse, 0xfe, !PT ;  /* 0x0000001a020e7812 */ /* 0x140fe200078efe00 */
[----:B------:R-:W-:Y:S01]  /*a1c0*/  BAR.SYNC.DEFER_BLOCKING 0x0 ;  /* 0x0000000000007b1d */ /* 0x000fe20000010000 */
[C-C-:B------:R-:W-:Y:S02]  /*a1d0*/  LOP3.LUT R31, R2.reuse, 0x1c, R0.reuse, 0xfe, !PT ;  /* 0x0000001c021f7812 */ /* 0x140fe400078efe00 */
[C-C-:B------:R-:W-:Y:S02]  /*a1e0*/  LOP3.LUT R29, R2.reuse, 0x20, R0.reuse, 0xfe, !PT ;  /* 0x00000020021d7812 */ /* 0x140fe400078efe00 */
[C-C-:B------:R-:W-:Y:S02]  /*a1f0*/  LOP3.LUT R28, R2.reuse, 0x22, R0.reuse, 0xfe, !PT ;  /* 0x00000022021c7812 */ /* 0x140fe400078efe00 */
[C-C-:B------:R-:W-:Y:S02]  /*a200*/  LOP3.LUT R27, R2.reuse, 0x24, R0.reuse, 0xfe, !PT ;  /* 0x00000024021b7812 */ /* 0x140fe400078efe00 */
[----:B------:R-:W-:-:S02]  /*a210*/  LOP3.LUT R26, R2, 0x26, R0, 0xfe, !PT ;  /* 0x00000026021a7812 */ /* 0x000fc400078efe00 */
[C-C-:B------:R-:W-:Y:S02]  /*a220*/  LOP3.LUT R25, R2.reuse, 0x28, R0.reuse, 0xfe, !PT ;  /* 0x0000002802197812 */ /* 0x140fe400078efe00 */
[C-C-:B------:R-:W-:Y:S02]  /*a230*/  LOP3.LUT R24, R2.reuse, 0x2a, R0.reuse, 0xfe, !PT ;  /* 0x0000002a02187812 */ /* 0x140fe400078efe00 */
[C-C-:B------:R-:W-:Y:S02]  /*a240*/  LOP3.LUT R23, R2.reuse, 0x2c, R0.reuse, 0xfe, !PT ;  /* 0x0000002c02177812 */ /* 0x140fe400078efe00 */
[C-C-:B------:R-:W-:Y:S02]  /*a250*/  LOP3.LUT R21, R2.reuse, 0x30, R0.reuse, 0xfe, !PT ;  /* 0x0000003002157812 */ /* 0x140fe400078efe00 */
[C-C-:B------:R-:W-:Y:S02]  /*a260*/  LOP3.LUT R20, R2.reuse, 0x32, R0.reuse, 0xfe, !PT ;  /* 0x0000003202147812 */ /* 0x140fe400078efe00 */
[----:B------:R-:W-:-:S02]  /*a270*/  LOP3.LUT R19, R2, 0x34, R0, 0xfe, !PT ;  /* 0x0000003402137812 */ /* 0x000fc400078efe00 */
[C-C-:B------:R-:W-:Y:S01]  /*a280*/  LOP3.LUT R18, R2.reuse, 0x36, R0.reuse, 0xfe, !PT ;  /* 0x0000003602127812 */ /* 0x140fe200078efe00 */
[----:B------:R1:W-:Y:S01]  /*a290*/  STSM.16.M88.4 [R9], R44 ;  /* 0x0000002c09007844 */ /* 0x0003e20000000200 */
[C-C-:B------:R-:W-:Y:S02]  /*a2a0*/  LOP3.LUT R16, R2.reuse, 0x38, R0.reuse, 0xfe, !PT ;  /* 0x0000003802107812 */ /* 0x140fe400078efe00 */
[C---:B------:R-:W-:Y:S02]  /*a2b0*/  LOP3.LUT R48, R2.reuse, 0x3a, R0, 0xfe, !PT ;  /* 0x0000003a02307812 */ /* 0x040fe400078efe00 */
[C---:B------:R-:W-:Y:S02]  /*a2c0*/  LOP3.LUT R17, R2.reuse, R110, RZ, 0xfc, !PT ;  /* 0x0000006e02117212 */ /* 0x040fe400078efcff */
[C---:B------:R-:W-:Y:S02]  /*a2d0*/  LOP3.LUT R22, R2.reuse, R109, RZ, 0xfc, !PT ;  /* 0x0000006d02167212 */ /* 0x040fe400078efcff */
[----:B------:R-:W-:-:S02]  /*a2e0*/  LOP3.LUT R30, R2, R108, RZ, 0xfc, !PT ;  /* 0x0000006c021e7212 */ /* 0x000fc400078efcff */
[C---:B------:R-:W-:Y:S02]  /*a2f0*/  LOP3.LUT R34, R2.reuse, R107, RZ, 0xfc, !PT ;  /* 0x0000006b02227212 */ /* 0x040fe400078efcff */
[----:B------:R-:W-:Y:S02]  /*a300*/  LOP3.LUT R0, R2, 0x3c, R0, 0xfe, !PT ;  /* 0x0000003c02007812 */ /* 0x000fe400078efe00 */
[C---:B0-----:R-:W-:Y:S02]  /*a310*/  PRMT R49, R40.reuse, 0x7773, RZ ;  /* 0x0000777328317816 */ /* 0x041fe400000000ff */
[C---:B------:R-:W-:Y:S02]  /*a320*/  PRMT R57, R40.reuse, 0x7772, RZ ;  /* 0x0000777228397816 */ /* 0x040fe400000000ff */
[C---:B------:R-:W-:Y:S02]  /*a330*/  PRMT R65, R40.reuse, 0x7771, RZ ;  /* 0x0000777128417816 */ /* 0x040fe400000000ff */
[----:B------:R-:W-:-:S02]  /*a340*/  PRMT R71, R40, 0x7770, RZ ;  /* 0x0000777028477816 */ /* 0x000fc400000000ff */
[C---:B------:R-:W-:Y:S02]  /*a350*/  PRMT R69, R41.reuse, 0x7770, RZ ;  /* 0x0000777029457816 */ /* 0x040fe400000000ff */
[C---:B-1----:R-:W-:Y:S02]  /*a360*/  PRMT R47, R41.reuse, 0x7773, RZ ;  /* 0x00007773292f7816 */ /* 0x042fe400000000ff */
[C---:B------:R-:W-:Y:S02]  /*a370*/  PRMT R55, R41.reuse, 0x7772, RZ ;  /* 0x0000777229377816 */ /* 0x040fe400000000ff */
[----:B------:R-:W-:Y:S02]  /*a380*/  PRMT R63, R41, 0x7771, RZ ;  /* 0x00007771293f7816 */ /* 0x000fe400000000ff */
[----:B------:R-:W-:Y:S02]  /*a390*/  PRMT R67, R42, 0x7770, RZ ;  /* 0x000077702a437816 */ /* 0x000fe400000000ff */
[----:B------:R-:W-:-:S02]  /*a3a0*/  PRMT R41, R43, 0x7773, RZ ;  /* 0x000077732b297816 */ /* 0x000fc400000000ff */
[C---:B------:R-:W-:Y:S02]  /*a3b0*/  PRMT R51, R43.reuse, 0x7772, RZ ;  /* 0x000077722b337816 */ /* 0x040fe400000000ff */
[C---:B------:R-:W-:Y:S02]  /*a3c0*/  PRMT R59, R43.reuse, 0x7771, RZ ;  /* 0x000077712b3b7816 */ /* 0x040fe400000000ff */
[----:B------:R-:W-:Y:S02]  /*a3d0*/  PRMT R43, R43, 0x7770, RZ ;  /* 0x000077702b2b7816 */ /* 0x000fe400000000ff */
[C---:B------:R-:W-:Y:S02]  /*a3e0*/  PRMT R61, R42.reuse, 0x7771, RZ ;  /* 0x000077712a3d7816 */ /* 0x040fe400000000ff */
[C---:B------:R-:W-:Y:S02]  /*a3f0*/  PRMT R53, R42.reuse, 0x7772, RZ ;  /* 0x000077722a357816 */ /* 0x040fe400000000ff */
[----:B------:R-:W-:Y:S01]  /*a400*/  PRMT R45, R42, 0x7773, RZ ;  /* 0x000077732a2d7816 */ /* 0x000fe200000000ff */
[----:B------:R-:W-:Y:S01]  /*a410*/  BAR.SYNC.DEFER_BLOCKING 0x0 ;  /* 0x0000000000007b1d */ /* 0x000fe20000010000 */
[C---:B--2---:R-:W-:Y:S01]  /*a420*/  ISETP.GE.AND P0, PT, R8.reuse, UR6, PT ;  /* 0x0000000608007c0c */ /* 0x044fe2000bf06270 */
[----:B------:R-:W-:-:S04]  /*a430*/  IMAD R2, R8, UR4, RZ ;  /* 0x0000000408027c24 */ /* 0x000fc8000f8e02ff */
[----:B------:R-:W-:Y:S01]  /*a440*/  ULDC UR6, c[0x0][0x248] ;  /* 0x0000920000067ab9 */ /* 0x000fe20000000800 */
[----:B------:R-:W-:Y:S01]  /*a450*/  ULDC.64 UR4, c[0x0][0x220] ;  /* 0x0000880000047ab9 */ /* 0x000fe20000000a00 */
[C---:B------:R-:W-:Y:S01]  /*a460*/  ISETP.LT.AND P4, PT, R6.reuse, UR7, !P0 ;  /* 0x0000000706007c0c */ /* 0x040fe2000c781270 */
[----:B------:R-:W-:Y:S01]  /*a470*/  IMAD R6, R6, UR6, RZ ;  /* 0x0000000606067c24 */ /* 0x000fe2000f8e02ff */
[----:B------:R-:W-:-:S04]  /*a480*/  IADD3 R38, P1, R2, UR4, RZ ;  /* 0x0000000402267c10 */ /* 0x000fc8000ff3e0ff */
[----:B------:R-:W-:Y:S02]  /*a490*/  LEA.HI.X.SX32 R40, R2, UR5, 0x1, P1 ;  /* 0x0000000502287c11 */ /* 0x000fe400088f0eff */
[C---:B------:R-:W-:Y:S01]  /*a4a0*/  IADD3 R2, P2, R6.reuse, R38, RZ ;  /* 0x0000002606027210 */ /* 0x040fe20007f5e0ff */
[C---:B------:R-:W-:Y:S01]  /*a4b0*/  IMAD R9, R3.reuse, UR6, RZ ;  /* 0x0000000603097c24 */ /* 0x040fe2000f8e02ff */
[----:B------:R-:W-:Y:S01]  /*a4c0*/  ISETP.LT.AND P3, PT, R3, UR7, !P0 ;  /* 0x0000000703007c0c */ /* 0x000fe2000c761270 */
[C---:B------:R-:W-:Y:S01]  /*a4d0*/  IMAD R10, R5.reuse, UR6, RZ ;  /* 0x00000006050a7c24 */ /* 0x040fe2000f8e02ff */
[----:B------:R-:W-:Y:S01]  /*a4e0*/  LEA.HI.X.SX32 R3, R6, R40, 0x1, P2 ;  /* 0x0000002806037211 */ /* 0x000fe200010f0eff */
[C---:B------:R-:W-:Y:S01]  /*a4f0*/  IMAD R11, R4.reuse, UR6, RZ ;  /* 0x00000006040b7c24 */ /* 0x040fe2000f8e02ff */
[----:B------:R-:W-:Y:S02]  /*a500*/  ISETP.LT.AND P1, PT, R5, UR7, !P0 ;  /* 0x0000000705007c0c */ /* 0x000fe4000c721270 */
[----:B------:R-:W-:Y:S01]  /*a510*/  ISETP.LT.AND P2, PT, R4, UR7, !P0 ;  /* 0x0000000704007c0c */ /* 0x000fe2000c741270 */
[----:B------:R0:W-:Y:S01]  /*a520*/  @P4 STG.E.U8 desc[UR40][R2.64], R71 ;  /* 0x0000004702004986 */ /* 0x0001e2000c101128 */
[----:B------:R-:W-:-:S02]  /*a530*/  IADD3 R4, P6, R9, R38, RZ ;  /* 0x0000002609047210 */ /* 0x000fc40007fde0ff */
[CC--:B------:R-:W-:Y:S02]  /*a540*/  IADD3 R6, P4, R10.reuse, R38.reuse, RZ ;  /* 0x000000260a067210 */ /* 0x0c0fe40007f9e0ff */
[----:B------:R-:W-:Y:S01]  /*a550*/  IADD3 R8, P5, R11, R38, RZ ;  /* 0x000000260b087210 */ /* 0x000fe20007fbe0ff */
[----:B------:R-:W-:Y:S01]  /*a560*/  IMAD R37, R7, UR6, RZ ;  /* 0x0000000607257c24 */ /* 0x000fe2000f8e02ff */
[-C--:B------:R-:W-:Y:S02]  /*a570*/  LEA.HI.X.SX32 R5, R9, R40.reuse, 0x1, P6 ;  /* 0x0000002809057211 */ /* 0x080fe400030f0eff */
[----:B------:R-:W-:Y:S02]  /*a580*/  ISETP.LT.AND P6, PT, R7, UR7, !P0 ;  /* 0x0000000707007c0c */ /* 0x000fe4000c7c1270 */
[-C--:B------:R-:W-:Y:S02]  /*a590*/  LEA.HI.X.SX32 R7, R10, R40.reuse, 0x1, P4 ;  /* 0x000000280a077211 */ /* 0x080fe400020f0eff */
[----:B------:R-:W-:-:S02]  /*a5a0*/  LEA.HI.X.SX32 R9, R11, R40, 0x1, P5 ;  /* 0x000000280b097211 */ /* 0x000fc400028f0eff */
[C---:B------:R-:W-:Y:S01]  /*a5b0*/  ISETP.LT.AND P4, PT, R36.reuse, UR7, !P0 ;  /* 0x0000000724007c0c */ /* 0x040fe2000c781270 */
[----:B------:R-:W-:Y:S01]  /*a5c0*/  IMAD R36, R36, UR6, RZ ;  /* 0x0000000624247c24 */ /* 0x000fe2000f8e02ff */
[----:B------:R1:W-:Y:S01]  /*a5d0*/  @P3 STG.E.U8 desc[UR40][R4.64], R69 ;  /* 0x0000004504003986 */ /* 0x0003e2000c101128 */
[----:B------:R-:W-:-:S03]  /*a5e0*/  IADD3 R10, P3, R37, R38, RZ ;  /* 0x00000026250a7210 */ /* 0x000fc60007f7e0ff */
[----:B------:R-:W-:Y:S01]  /*a5f0*/  @P1 STG.E.U8 desc[UR40][R6.64], R67 ;  /* 0x0000004306001986 */ /* 0x000fe2000c101128 */
[----:B------:R-:W-:-:S03]  /*a600*/  LEA.HI.X.SX32 R11, R37, R40, 0x1, P3 ;  /* 0x00000028250b7211 */ /* 0x000fc600018f0eff */
[----:B------:R2:W-:Y:S01]  /*a610*/  @P2 STG.E.U8 desc[UR40][R8.64], R43 ;  /* 0x0000002b08002986 */ /* 0x0005e2000c101128 */
[----:B0-----:R-:W-:Y:S02]  /*a620*/  IADD3 R2, P2, R36, R38, RZ ;  /* 0x0000002624027210 */ /* 0x001fe40007f5e0ff */
[C---:B------:R-:W-:Y:S01]  /*a630*/  ISETP.LT.AND P3, PT, R35.reuse, UR7, !P0 ;  /* 0x0000000723007c0c */ /* 0x040fe2000c761270 */
[----:B------:R-:W-:Y:S01]  /*a640*/  IMAD R35, R35, UR6, RZ ;  /* 0x0000000623237c24 */ /* 0x000fe2000f8e02ff */
[C---:B------:R-:W-:Y:S01]  /*a650*/  ISETP.LT.AND P1, PT, R34.reuse, UR7, !P0 ;  /* 0x0000000722007c0c */ /* 0x040fe2000c721270 */
[----:B------:R-:W-:Y:S01]  /*a660*/  IMAD R34, R34, UR6, RZ ;  /* 0x0000000622227c24 */ /* 0x000fe2000f8e02ff */
[----:B------:R-:W-:Y:S02]  /*a670*/  LEA.HI.X.SX32 R3, R36, R40, 0x1, P2 ;  /* 0x0000002824037211 */ /* 0x000fe400010f0eff */
[C---:B------:R-:W-:Y:S01]  /*a680*/  ISETP.LT.AND P2, PT, R33.reuse, UR7, !P0 ;  /* 0x0000000721007c0c */ /* 0x040fe2000c741270 */
[----:B------:R-:W-:Y:S01]  /*a690*/  IMAD R33, R33, UR6, RZ ;  /* 0x0000000621217c24 */ /* 0x000fe2000f8e02ff */
[-C--:B-1----:R-:W-:Y:S01]  /*a6a0*/  IADD3 R4, P5, R35, R38.reuse, RZ ;  /* 0x0000002623047210 */ /* 0x082fe20007fbe0ff */
[----:B------:R0:W-:Y:S01]  /*a6b0*/  @P6 STG.E.U8 desc[UR40][R10.64], R65 ;  /* 0x000000410a006986 */ /* 0x0001e2000c101128 */
[----:B--2---:R-:W-:-:S03]  /*a6c0*/  IADD3 R8, P6, R34, R38, RZ ;  /* 0x0000002622087210 */ /* 0x004fc60007fde0ff */
[----:B------:R-:W-:Y:S01]  /*a6d0*/  @P4 STG.E.U8 desc[UR40][R2.64], R63 ;  /* 0x0000003f02004986 */ /* 0x000fe2000c101128 */
[-C--:B------:R-:W-:Y:S01]  /*a6e0*/  LEA.HI.X.SX32 R5, R35, R40.reuse, 0x1, P5 ;  /* 0x0000002823057211 */ /* 0x080fe200028f0eff */
[----:B------:R-:W-:Y:S01]  /*a6f0*/  IMAD R6, R12, UR6, RZ ;  /* 0x000000060c067c24 */ /* 0x000fe2000f8e02ff */
[----:B------:R-:W-:Y:S02]  /*a700*/  LEA.HI.X.SX32 R9, R34, R40, 0x1, P6 ;  /* 0x0000002822097211 */ /* 0x000fe400030f0eff */
[C---:B0-----:R-:W-:Y:S01]  /*a710*/  IADD3 R10, P4, R33.reuse, R38, RZ ;  /* 0x00000026210a7210 */ /* 0x041fe20007f9e0ff */
[----:B------:R-:W-:Y:S01]  /*a720*/  @P3 STG.E.U8 desc[UR40][R4.64], R61 ;  /* 0x0000003d04003986 */ /* 0x000fe2000c101128 */
[----:B------:R-:W-:Y:S02]  /*a730*/  ISETP.LT.AND P5, PT, R12, UR7, !P0 ;  /* 0x000000070c007c0c */ /* 0x000fe4000c7a1270 */
[----:B------:R-:W-:Y:S01]  /*a740*/  LEA.HI.X.SX32 R11, R33, R40, 0x1, P4 ;  /* 0x00000028210b7211 */ /* 0x000fe200020f0eff */
[----:B------:R0:W-:Y:S01]  /*a750*/  @P1 STG.E.U8 desc[UR40][R8.64], R59 ;  /* 0x0000003b08001986 */ /* 0x0001e2000c101128 */
[----:B------:R-:W-:Y:S01]  /*a760*/  IADD3 R12, P3, R6, R38, RZ ;  /* 0x00000026060c7210 */ /* 0x000fe20007f7e0ff */
[----:B------:R-:W-:-:S02]  /*a770*/  IMAD R33, R13, UR6, RZ ;  /* 0x000000060d217c24 */ /* 0x000fc4000f8e02ff */
[----:B------:R1:W-:Y:S01]  /*a780*/  @P2 STG.E.U8 desc[UR40][R10.64], R57 ;  /* 0x000000390a002986 */ /* 0x0003e2000c101128 */
[----:B------:R-:W-:Y:S02]  /*a790*/  ISETP.LT.AND P2, PT, R13, UR7, !P0 ;  /* 0x000000070d007c0c */ /* 0x000fe4000c741270 */
[----:B------:R-:W-:Y:S02]  /*a7a0*/  LEA.HI.X.SX32 R13, R6, R40, 0x1, P3 ;  /* 0x00000028060d7211 */ /* 0x000fe400018f0eff */
[----:B------:R-:W2:Y:S01]  /*a7b0*/  LDS.128 R4, [R39] ;  /* 0x0000000027047984 */ /* 0x000ea20000000c00 */
[C---:B------:R-:W-:Y:S01]  /*a7c0*/  ISETP.LT.AND P1, PT, R32.reuse, UR7, !P0 ;  /* 0x0000000720007c0c */ /* 0x040fe2000c721270 */
[----:B------:R-:W-:Y:S01]  /*a7d0*/  IMAD R32, R32, UR6, RZ ;  /* 0x0000000620207c24 */ /* 0x000fe2000f8e02ff */
[C---:B------:R-:W-:Y:S01]  /*a7e0*/  ISETP.LT.AND P3, PT, R15.reuse, UR7, !P0 ;  /* 0x000000070f007c0c */ /* 0x040fe2000c761270 */
[----:B------:R-:W-:Y:S01]  /*a7f0*/  IMAD R15, R15, UR6, RZ ;  /* 0x000000060f0f7c24 */ /* 0x000fe2000f8e02ff */
[----:B------:R3:W-:Y:S01]  /*a800*/  @P5 STG.E.U8 desc[UR40][R12.64], R55 ;  /* 0x000000370c005986 */ /* 0x0007e2000c101128 */
[----:B0-----:R-:W-:-:S02]  /*a810*/  IADD3 R8, P6, R33, R38, RZ ;  /* 0x0000002621087210 */ /* 0x001fc40007fde0ff */
[CC--:B------:R-:W-:Y:S02]  /*a820*/  IADD3 R2, P4, R32.reuse, R38.reuse, RZ ;  /* 0x0000002620027210 */ /* 0x0c0fe40007f9e0ff */
[----:B-1----:R-:W-:Y:S02]  /*a830*/  IADD3 R10, P5, R15, R38, RZ ;  /* 0x000000260f0a7210 */ /* 0x002fe40007fbe0ff */
[-C--:B------:R-:W-:Y:S01]  /*a840*/  LEA.HI.X.SX32 R3, R32, R40.reuse, 0x1, P4 ;  /* 0x0000002820037211 */ /* 0x080fe200020f0eff */
[C---:B------:R-:W-:Y:S01]  /*a850*/  IMAD R32, R14.reuse, UR6, RZ ;  /* 0x000000060e207c24 */ /* 0x040fe2000f8e02ff */
[-C--:B------:R-:W-:Y:S02]  /*a860*/  LEA.HI.X.SX32 R9, R33, R40.reuse, 0x1, P6 ;  /* 0x0000002821097211 */ /* 0x080fe400030f0eff */
[----:B------:R-:W-:Y:S02]  /*a870*/  LEA.HI.X.SX32 R11, R15, R40, 0x1, P5 ;  /* 0x000000280f0b7211 */ /* 0x000fe400028f0eff */
[----:B------:R-:W-:Y:S01]  /*a880*/  ISETP.LT.AND P4, PT, R14, UR7, !P0 ;  /* 0x000000070e007c0c */ /* 0x000fe2000c781270 */
[----:B------:R0:W-:Y:S01]  /*a890*/  @P1 STG.E.U8 desc[UR40][R2.64], R53 ;  /* 0x0000003502001986 */ /* 0x0001e2000c101128 */
[----:B------:R-:W-:-:S03]  /*a8a0*/  IADD3 R14, P1, R32, R38, RZ ;  /* 0x00000026200e7210 */ /* 0x000fc60007f3e0ff */
[----:B------:R1:W-:Y:S01]  /*a8b0*/  @P2 STG.E.U8 desc[UR40][R8.64], R51 ;  /* 0x0000003308002986 */ /* 0x0003e2000c101128 */
[----:B------:R-:W-:-:S03]  /*a8c0*/  ISETP.LT.AND P2, PT, R30, UR7, !P0 ;  /* 0x000000071e007c0c */ /* 0x000fc6000c741270 */
[----:B------:R4:W-:Y:S01]  /*a8d0*/  @P3 STG.E.U8 desc[UR40][R10.64], R49 ;  /* 0x000000310a003986 */ /* 0x0009e2000c101128 */
[C---:B------:R-:W-:Y:S01]  /*a8e0*/  ISETP.LT.AND P3, PT, R31.reuse, UR7, !P0 ;  /* 0x000000071f007c0c */ /* 0x040fe2000c761270 */
[----:B------:R-:W-:Y:S01]  /*a8f0*/  IMAD R31, R31, UR6, RZ ;  /* 0x000000061f1f7c24 */ /* 0x000fe2000f8e02ff */
[----:B------:R-:W-:Y:S01]  /*a900*/  LEA.HI.X.SX32 R15, R32, R40, 0x1, P1 ;  /* 0x00000028200f7211 */ /* 0x000fe200008f0eff */
[----:B------:R-:W-:-:S03]  /*a910*/  IMAD R30, R30, UR6, RZ ;  /* 0x000000061e1e7c24 */ /* 0x000fc6000f8e02ff */
[-C--:B---3--:R-:W-:Y:S01]  /*a920*/  IADD3 R12, P1, R31, R38.reuse, RZ ;  /* 0x000000261f0c7210 */ /* 0x088fe20007f3e0ff */
[----:B------:R3:W-:Y:S01]  /*a930*/  @P4 STG.E.U8 desc[UR40][R14.64], R47 ;  /* 0x0000002f0e004986 */ /* 0x0007e2000c101128 */
[----:B0-----:R-:W-:Y:S02]  /*a940*/  IADD3 R2, P5, R30, R38, RZ ;  /* 0x000000261e027210 */ /* 0x001fe40007fbe0ff */
[C---:B------:R-:W-:Y:S01]  /*a950*/  ISETP.LT.AND P4, PT, R29.reuse, UR7, !P0 ;  /* 0x000000071d007c0c */ /* 0x040fe2000c781270 */
[----:B------:R-:W-:Y:S01]  /*a960*/  IMAD R29, R29, UR6, RZ ;  /* 0x000000061d1d7c24 */ /* 0x000fe2000f8e02ff */
[-C--:B------:R-:W-:Y:S02]  /*a970*/  LEA.HI.X.SX32 R13, R31, R40.reuse, 0x1, P1 ;  /* 0x000000281f0d7211 */ /* 0x080fe400008f0eff */
[C---:B------:R-:W-:Y:S01]  /*a980*/  ISETP.LT.AND P1, PT, R28.reuse, UR7, !P0 ;  /* 0x000000071c007c0c */ /* 0x040fe2000c721270 */
[----:B------:R-:W-:Y:S01]  /*a990*/  IMAD R28, R28, UR6, RZ ;  /* 0x000000061c1c7c24 */ /* 0x000fe2000f8e02ff */
[----:B------:R-:W-:Y:S01]  /*a9a0*/  LEA.HI.X.SX32 R3, R30, R40, 0x1, P5 ;  /* 0x000000281e037211 */ /* 0x000fe200028f0eff */
[----:B------:R0:W-:Y:S01]  /*a9b0*/  @P3 STG.E.U8 desc[UR40][R12.64], R45 ;  /* 0x0000002d0c003986 */ /* 0x0001e2000c101128 */
[----:B-1----:R-:W-:-:S02]  /*a9c0*/  IADD3 R8, P6, R29, R38, RZ ;  /* 0x000000261d087210 */ /* 0x002fc40007fde0ff */
[----:B----4-:R-:W-:Y:S01]  /*a9d0*/  IADD3 R10, P3, R28, R38, RZ ;  /* 0x000000261c0a7210 */ /* 0x010fe20007f7e0ff */
[----:B------:R-:W-:Y:S01]  /*a9e0*/  @P2 STG.E.U8 desc[UR40][R2.64], R41 ;  /* 0x0000002902002986 */ /* 0x000fe2000c101128 */
[C---:B------:R-:W-:Y:S01]  /*a9f0*/  ISETP.LT.AND P2, PT, R27.reuse, UR7, !P0 ;  /* 0x000000071b007c0c */ /* 0x040fe2000c741270 */
[----:B------:R-:W-:Y:S01]  /*aa00*/  IMAD R27, R27, UR6, RZ ;  /* 0x000000061b1b7c24 */ /* 0x000fe2000f8e02ff */
[-C--:B------:R-:W-:Y:S02]  /*aa10*/  LEA.HI.X.SX32 R9, R29, R40.reuse, 0x1, P6 ;  /* 0x000000281d097211 */ /* 0x080fe400030f0eff */
[----:B--2---:R-:W-:Y:S02]  /*aa20*/  PRMT R29, R4, 0x7770, RZ ;  /* 0x00007770041d7816 */ /* 0x004fe400000000ff */
[----:B------:R-:W-:Y:S02]  /*aa30*/  LEA.HI.X.SX32 R11, R28, R40, 0x1, P3 ;  /* 0x000000281c0b7211 */ /* 0x000fe400018f0eff */
[----:B---3--:R-:W-:-:S02]  /*aa40*/  PRMT R15, R5, 0x7770, RZ ;  /* 0x00007770050f7816 */ /* 0x008fc400000000ff */
[C---:B0-----:R-:W-:Y:S01]  /*aa50*/  IADD3 R12, P6, R27.reuse, R38, RZ ;  /* 0x000000261b0c7210 */ /* 0x041fe20007fde0ff */
[----:B------:R0:W-:Y:S01]  /*aa60*/  @P4 STG.E.U8 desc[UR40][R8.64], R29 ;  /* 0x0000001d08004986 */ /* 0x0001e2000c101128 */
[----:B------:R-:W-:Y:S02]  /*aa70*/  ISETP.LT.AND P4, PT, R26, UR7, !P0 ;  /* 0x000000071a007c0c */ /* 0x000fe4000c781270 */
[----:B------:R-:W-:Y:S01]  /*aa80*/  LEA.HI.X.SX32 R13, R27, R40, 0x1, P6 ;  /* 0x000000281b0d7211 */ /* 0x000fe200030f0eff */
[----:B------:R1:W-:Y:S01]  /*aa90*/  @P1 STG.E.U8 desc[UR40][R10.64], R15 ;  /* 0x0000000f0a001986 */ /* 0x0003e2000c101128 */
[C---:B------:R-:W-:Y:S01]  /*aaa0*/  ISETP.LT.AND P1, PT, R24.reuse, UR7, !P0 ;  /* 0x0000000718007c0c */ /* 0x040fe2000c721270 */
[----:B------:R-:W-:Y:S01]  /*aab0*/  IMAD R24, R24, UR6, RZ ;  /* 0x0000000618187c24 */ /* 0x000fe2000f8e02ff */
[C---:B------:R-:W-:Y:S01]  /*aac0*/  ISETP.LT.AND P3, PT, R25.reuse, UR7, !P0 ;  /* 0x0000000719007c0c */ /* 0x040fe2000c761270 */
[----:B------:R-:W-:Y:S01]  /*aad0*/  IMAD R26, R26, UR6, RZ ;  /* 0x000000061a1a7c24 */ /* 0x000fe2000f8e02ff */
[----:B0-----:R-:W-:Y:S01]  /*aae0*/  PRMT R29, R6, 0x7770, RZ ;  /* 0x00007770061d7816 */ /* 0x001fe200000000ff */
[----:B------:R-:W-:-:S03]  /*aaf0*/  IMAD R25, R25, UR6, RZ ;  /* 0x0000000619197c24 */ /* 0x000fc6000f8e02ff */
[-C--:B------:R-:W-:Y:S01]  /*ab00*/  IADD3 R2, P5, R26, R38.reuse, RZ ;  /* 0x000000261a027210 */ /* 0x080fe20007fbe0ff */
[----:B------:R0:W-:Y:S01]  /*ab10*/  @P2 STG.E.U8 desc[UR40][R12.64], R29 ;  /* 0x0000001d0c002986 */ /* 0x0001e2000c101128 */
[CC--:B-1----:R-:W-:Y:S02]  /*ab20*/  IADD3 R10, P2, R24.reuse, R38.reuse, RZ ;  /* 0x00000026180a7210 */ /* 0x0c2fe40007f5e0ff */
[----:B------:R-:W-:Y:S02]  /*ab30*/  IADD3 R8, P6, R25, R38, RZ ;  /* 0x0000002619087210 */ /* 0x000fe40007fde0ff */
[-C--:B------:R-:W-:Y:S02]  /*ab40*/  LEA.HI.X.SX32 R11, R24, R40.reuse, 0x1, P2 ;  /* 0x00000028180b7211 */ /* 0x080fe400010f0eff */
[----:B------:R-:W-:Y:S02]  /*ab50*/  LEA.HI.X.SX32 R3, R26, R40, 0x1, P5 ;  /* 0x000000281a037211 */ /* 0x000fe400028f0eff */
[----:B------:R-:W-:-:S02]  /*ab60*/  PRMT R27, R7, 0x7770, RZ ;  /* 0x00007770071b7816 */ /* 0x000fc400000000ff */
[C---:B------:R-:W-:Y:S01]  /*ab70*/  ISETP.LT.AND P2, PT, R23.reuse, UR7, !P0 ;  /* 0x0000000717007c0c */ /* 0x040fe2000c741270 */
[----:B------:R-:W-:Y:S01]  /*ab80*/  IMAD R23, R23, UR6, RZ ;  /* 0x0000000617177c24 */ /* 0x000fe2000f8e02ff */
[----:B------:R-:W-:Y:S02]  /*ab90*/  LEA.HI.X.SX32 R9, R25, R40, 0x1, P6 ;  /* 0x0000002819097211 */ /* 0x000fe400030f0eff */
[----:B------:R-:W-:Y:S02]  /*aba0*/  PRMT R15, R4, 0x7771, RZ ;  /* 0x00007771040f7816 */ /* 0x000fe400000000ff */
[----:B------:R-:W-:Y:S01]  /*abb0*/  PRMT R25, R5, 0x7771, RZ ;  /* 0x0000777105197816 */ /* 0x000fe200000000ff */
[----:B------:R-:W-:Y:S01]  /*abc0*/  @P4 STG.E.U8 desc[UR40][R2.64], R27 ;  /* 0x0000001b02004986 */ /* 0x000fe2000c101128 */
[----:B0-----:R-:W-:-:S03]  /*abd0*/  IADD3 R12, P5, R23, R38, RZ ;  /* 0x00000026170c7210 */ /* 0x001fc60007fbe0ff */
[----:B------:R0:W-:Y:S01]  /*abe0*/  @P3 STG.E.U8 desc[UR40][R8.64], R15 ;  /* 0x0000000f08003986 */ /* 0x0001e2000c101128 */
[----:B------:R-:W-:-:S03]  /*abf0*/  ISETP.LT.AND P3, PT, R21, UR7, !P0 ;  /* 0x0000000715007c0c */ /* 0x000fc6000c761270 */
[----:B------:R1:W-:Y:S01]  /*ac00*/  @P1 STG.E.U8 desc[UR40][R10.64], R25 ;  /* 0x000000190a001986 */ /* 0x0003e2000c101128 */
[C---:B------:R-:W-:Y:S01]  /*ac10*/  ISETP.LT.AND P1, PT, R22.reuse, UR7, !P0 ;  /* 0x0000000716007c0c */ /* 0x040fe2000c721270 */
[----:B------:R-:W-:Y:S01]  /*ac20*/  IMAD R22, R22, UR6, RZ ;  /* 0x0000000616167c24 */ /* 0x000fe2000f8e02ff */
[C---:B------:R-:W-:Y:S01]  /*ac30*/  ISETP.LT.AND P4, PT, R20.reuse, UR7, !P0 ;  /* 0x0000000714007c0c */ /* 0x040fe2000c781270 */
[----:B------:R-:W-:Y:S01]  /*ac40*/  IMAD R21, R21, UR6, RZ ;  /* 0x0000000615157c24 */ /* 0x000fe2000f8e02ff */
[----:B------:R-:W-:Y:S01]  /*ac50*/  LEA.HI.X.SX32 R13, R23, R40, 0x1, P5 ;  /* 0x00000028170d7211 */ /* 0x000fe200028f0eff */
[----:B------:R-:W-:Y:S01]  /*ac60*/  IMAD R20, R20, UR6, RZ ;  /* 0x0000000614147c24 */ /* 0x000fe2000f8e02ff */
[----:B0-----:R-:W-:Y:S02]  /*ac70*/  PRMT R15, R6, 0x7771, RZ ;  /* 0x00007771060f7816 */ /* 0x001fe400000000ff */
[-C--:B------:R-:W-:Y:S02]  /*ac80*/  IADD3 R2, P6, R22, R38.reuse, RZ ;  /* 0x0000002616027210 */ /* 0x080fe40007fde0ff */
[-C--:B------:R-:W-:Y:S01]  /*ac90*/  IADD3 R8, P5, R21, R38.reuse, RZ ;  /* 0x0000002615087210 */ /* 0x080fe20007fbe0ff */
[----:B------:R0:W-:Y:S01]  /*aca0*/  @P2 STG.E.U8 desc[UR40][R12.64], R15 ;  /* 0x0000000f0c002986 */ /* 0x0001e2000c101128 */
[----:B-1----:R-:W-:-:S02]  /*acb0*/  IADD3 R10, P2, R20, R38, RZ ;  /* 0x00000026140a7210 */ /* 0x002fc40007f5e0ff */
[-C--:B------:R-:W-:Y:S02]  /*acc0*/  LEA.HI.X.SX32 R3, R22, R40.reuse, 0x1, P6 ;  /* 0x0000002816037211 */ /* 0x080fe400030f0eff */
[----:B------:R-:W-:Y:S02]  /*acd0*/  PRMT R25, R7, 0x7771, RZ ;  /* 0x0000777107197816 */ /* 0x000fe400000000ff */
[-C--:B------:R-:W-:Y:S02]  /*ace0*/  LEA.HI.X.SX32 R9, R21, R40.reuse, 0x1, P5 ;  /* 0x0000002815097211 */ /* 0x080fe400028f0eff */
[----:B------:R-:W-:Y:S02]  /*acf0*/  PRMT R23, R4, 0x7772, RZ ;  /* 0x0000777204177816 */ /* 0x000fe400000000ff */
[----:B------:R-:W-:Y:S02]  /*ad00*/  LEA.HI.X.SX32 R11, R20, R40, 0x1, P2 ;  /* 0x00000028140b7211 */ /* 0x000fe400010f0eff */
[----:B------:R-:W-:Y:S01]  /*ad10*/  PRMT R21, R5, 0x7772, RZ ;  /* 0x0000777205157816 */ /* 0x000fe200000000ff */
[----:B------:R-:W-:Y:S04]  /*ad20*/  @P1 STG.E.U8 desc[UR40][R2.64], R25 ;  /* 0x0000001902001986 */ /* 0x000fe8000c101128 */
[----:B------:R1:W-:Y:S04]  /*ad30*/  @P3 STG.E.U8 desc[UR40][R8.64], R23 ;  /* 0x0000001708003986 */ /* 0x0003e8000c101128 */
[----:B------:R2:W-:Y:S01]  /*ad40*/  @P4 STG.E.U8 desc[UR40][R10.64], R21 ;  /* 0x000000150a004986 */ /* 0x0005e2000c101128 */
[C---:B------:R-:W-:Y:S01]  /*ad50*/  ISETP.LT.AND P4, PT, R18.reuse, UR7, !P0 ;  /* 0x0000000712007c0c */ /* 0x040fe2000c781270 */
[----:B------:R-:W-:Y:S01]  /*ad60*/  IMAD R18, R18, UR6, RZ ;  /* 0x0000000612127c24 */ /* 0x000fe2000f8e02ff */
[C---:B------:R-:W-:Y:S01]  /*ad70*/  ISETP.LT.AND P3, PT, R16.reuse, UR7, !P0 ;  /* 0x0000000710007c0c */ /* 0x040fe2000c761270 */
[----:B------:R-:W-:-:S02]  /*ad80*/  IMAD R16, R16, UR6, RZ ;  /* 0x0000000610107c24 */ /* 0x000fc4000f8e02ff */
[----:B0-----:R-:W-:Y:S01]  /*ad90*/  IMAD R15, R0, UR6, RZ ;  /* 0x00000006000f7c24 */ /* 0x001fe2000f8e02ff */
[-C--:B-1----:R-:W-:Y:S02]  /*ada0*/  IADD3 R8, P1, R18, R38.reuse, RZ ;  /* 0x0000002612087210 */ /* 0x082fe40007f3e0ff */
[C---:B------:R-:W-:Y:S01]  /*adb0*/  ISETP.LT.AND P5, PT, R19.reuse, UR7, !P0 ;  /* 0x0000000713007c0c */ /* 0x040fe2000c7a1270 */
[----:B------:R-:W-:Y:S01]  /*adc0*/  IMAD R19, R19, UR6, RZ ;  /* 0x0000000613137c24 */ /* 0x000fe2000f8e02ff */
[----:B--2---:R-:W-:Y:S02]  /*add0*/  IADD3 R10, P2, R16, R38, RZ ;  /* 0x00000026100a7210 */ /* 0x004fe40007f5e0ff */
[----:B------:R-:W-:Y:S02]  /*ade0*/  LEA.HI.X.SX32 R9, R18, R40, 0x1, P1 ;  /* 0x0000002812097211 */ /* 0x000fe400008f0eff */
[-C--:B------:R-:W-:Y:S01]  /*adf0*/  IADD3 R14, P1, R15, R38.reuse, RZ ;  /* 0x000000260f0e7210 */ /* 0x080fe20007f3e0ff */
[----:B------:R-:W-:Y:S01]  /*ae00*/  IMAD R13, R48, UR6, RZ ;  /* 0x00000006300d7c24 */ /* 0x000fe2000f8e02ff */
[----:B------:R-:W-:-:S02]  /*ae10*/  IADD3 R2, P6, R19, R38, RZ ;  /* 0x0000002613027210 */ /* 0x000fc40007fde0ff */
[-C--:B------:R-:W-:Y:S02]  /*ae20*/  LEA.HI.X.SX32 R11, R16, R40.reuse, 0x1, P2 ;  /* 0x00000028100b7211 */ /* 0x080fe400010f0eff */
[----:B------:R-:W-:Y:S02]  /*ae30*/  ISETP.LT.AND P2, PT, R48, UR7, !P0 ;  /* 0x0000000730007c0c */ /* 0x000fe4000c741270 */
[-C--:B------:R-:W-:Y:S02]  /*ae40*/  LEA.HI.X.SX32 R15, R15, R40.reuse, 0x1, P1 ;  /* 0x000000280f0f7211 */ /* 0x080fe400008f0eff */
[----:B------:R-:W-:Y:S02]  /*ae50*/  ISETP.LT.AND P1, PT, R0, UR7, !P0 ;  /* 0x0000000700007c0c */ /* 0x000fe4000c721270 */
[----:B------:R-:W-:Y:S02]  /*ae60*/  ISETP.LT.AND P0, PT, R17, UR7, !P0 ;  /* 0x0000000711007c0c */ /* 0x000fe4000c701270 */
[----:B------:R-:W-:-:S02]  /*ae70*/  LEA.HI.X.SX32 R3, R19, R40, 0x1, P6 ;  /* 0x0000002813037211 */ /* 0x000fc400030f0eff */
[----:B------:R-:W-:Y:S02]  /*ae80*/  IADD3 R12, P6, R13, R38, RZ ;  /* 0x000000260d0c7210 */ /* 0x000fe40007fde0ff */
[----:B------:R-:W-:Y:S02]  /*ae90*/  PRMT R25, R6, 0x7772, RZ ;  /* 0x0000777206197816 */ /* 0x000fe400000000ff */
[----:B------:R-:W-:Y:S01]  /*aea0*/  PRMT R23, R7, 0x7772, RZ ;  /* 0x0000777207177816 */ /* 0x000fe200000000ff */
[----:B------:R-:W-:Y:S01]  /*aeb0*/  IMAD R20, R17, UR6, RZ ;  /* 0x0000000611147c24 */ /* 0x000fe2000f8e02ff */
[----:B------:R-:W-:Y:S02]  /*aec0*/  PRMT R21, R4, 0x7773, RZ ;  /* 0x0000777304157816 */ /* 0x000fe400000000ff */
[----:B------:R-:W-:Y:S02]  /*aed0*/  LEA.HI.X.SX32 R13, R13, R40, 0x1, P6 ;  /* 0x000000280d0d7211 */ /* 0x000fe400030f0eff */
[----:B------:R-:W-:Y:S01]  /*aee0*/  PRMT R19, R5, 0x7773, RZ ;  /* 0x0000777305137816 */ /* 0x000fe200000000ff */
[----:B------:R0:W-:Y:S01]  /*aef0*/  @P5 STG.E.U8 desc[UR40][R2.64], R25 ;  /* 0x0000001902005986 */ /* 0x0001e2000c101128 */
[----:B------:R-:W-:-:S03]  /*af00*/  PRMT R5, R6, 0x7773, RZ ;  /* 0x0000777306057816 */ /* 0x000fc600000000ff */
[----:B------:R0:W-:Y:S01]  /*af10*/  @P4 STG.E.U8 desc[UR40][R8.64], R23 ;  /* 0x0000001708004986 */ /* 0x0001e2000c101128 */
[----:B------:R-:W-:-:S03]  /*af20*/  IADD3 R16, P6, R20, R38, RZ ;  /* 0x0000002614107210 */ /* 0x000fc60007fde0ff */
[----:B------:R0:W-:Y:S04]  /*af30*/  @P3 STG.E.U8 desc[UR40][R10.64], R21 ;  /* 0x000000150a003986 */ /* 0x0001e8000c101128 */
[----:B------:R0:W-:Y:S01]  /*af40*/  @P2 STG.E.U8 desc[UR40][R12.64], R19 ;  /* 0x000000130c002986 */ /* 0x0001e2000c101128 */
[----:B------:R-:W-:-:S03]  /*af50*/  LEA.HI.X.SX32 R17, R20, R40, 0x1, P6 ;  /* 0x0000002814117211 */ /* 0x000fc600030f0eff */
[----:B------:R0:W-:Y:S01]  /*af60*/  @P1 STG.E.U8 desc[UR40][R14.64], R5 ;  /* 0x000000050e001986 */ /* 0x0001e2000c101128 */
[----:B------:R-:W-:Y:S01]  /*af70*/  PRMT R7, R7, 0x7773, RZ ;  /* 0x0000777307077816 */ /* 0x000fe200000000ff */
[----:B------:R-:W-:Y:S06]  /*af80*/  @!P0 EXIT ;  /* 0x000000000000894d */ /* 0x000fec0003800000 */
[----:B------:R-:W-:Y:S01]  /*af90*/  STG.E.U8 desc[UR40][R16.64], R7 ;  /* 0x0000000710007986 */ /* 0x000fe2000c101128 */
[----:B------:R-:W-:Y:S05]  /*afa0*/  EXIT ;  /* 0x000000000000794d */ /* 0x000fea0003800000 */
.L_x_3:
[----:B------:R-:W-:-:S00]  /*afb0*/  BRA `(.L_x_3) ;  /* 0xfffffffc00fc7947 */ /* 0x000fc0000383ffff */
[----:B------:R-:W-:-:S00]  /*afc0*/  NOP ;  /* 0x0000000000007918 */ /* 0x000fc00000000000 */
        /* <DEDUP_REMOVED lines=11> */
.L_x_4:


//--------------------- .nv.shared.matmul_kernel  --------------------------
	.section	.nv.shared.matmul_kernel,"aw",@nobits
	.sectionflags	@""
	.align	16
	.zero		1024


//--------------------- .nv.shared.reserved.0     --------------------------
	.section	.nv.shared.reserved.0,"aw",@nobits
	.weak		__nv_reservedSMEM_offset_0_alias
	.size		__nv_reservedSMEM_offset_0_alias, 0, 0
	.other		__nv_reservedSMEM_offset_0_alias,@"STO_CUDA_RESERVED_SHARED STV_DEFAULT"
__nv_reservedSMEM_offset_0_alias:
	.zero		0


//--------------------- .nv.constant0.matmul_kernel --------------------------
	.section	.nv.constant0.matmul_kernel,"a",@progbits
	.sectionflags	@""
	.align	4
.nv.constant0.matmul_kernel:
	.zero		608


//--------------------- SYMBOLS --------------------------

	.type		.nv.reservedSmem.offset0,@object
	.size		.nv.reservedSmem.offset0,0x4
